//
// Generated by NVIDIA NVVM Compiler
//
// Compiler Build ID: CL-36424714
// Cuda compilation tools, release 13.0, V13.0.88
// Based on NVVM 20.0.0
//

.version 9.0
.target sm_100
.address_size 64

.global .align 4 .b8 precalc_xorwow_matrix[102400];
.global .align 4 .b8 precalc_xorwow_offset_matrix[102400];
.global .align 4 .b8 mrg32k3aM1[2304];
.global .align 4 .b8 mrg32k3aM2[2304];
.global .align 4 .b8 mrg32k3aM1SubSeq[2016];
.global .align 4 .b8 mrg32k3aM2SubSeq[2016];
.global .align 4 .b8 mrg32k3aM1Seq[2304];
.global .align 4 .b8 mrg32k3aM2Seq[2304];
.const .align 8 .b8 __cr_lgamma_table[72];

.entry _Z25Normal_random_number_kerniiPdi17curandStateXORWOWy(
	.param .u32 _Z25Normal_random_number_kerniiPdi17curandStateXORWOWy_param_0,
	.param .u32 _Z25Normal_random_number_kerniiPdi17curandStateXORWOWy_param_1,
	.param .u64 .ptr .align 1 _Z25Normal_random_number_kerniiPdi17curandStateXORWOWy_param_2,
	.param .u32 _Z25Normal_random_number_kerniiPdi17curandStateXORWOWy_param_3,
	.param .align 8 .b8 _Z25Normal_random_number_kerniiPdi17curandStateXORWOWy_param_4[48],
	.param .u64 _Z25Normal_random_number_kerniiPdi17curandStateXORWOWy_param_5
)
{
	.local .align 8 .b8 	__local_depot0[48];
	.reg .b64 	%SP;
	.reg .b64 	%SPL;
	.reg .pred 	%p<67>;
	.reg .b32 	%r<1227>;
	.reg .b32 	%f<31>;
	.reg .b64 	%rd<28>;
	.reg .b64 	%fd<3>;

	mov.u64 	%SPL, __local_depot0;
	ld.param.u32 	%r545, [_Z25Normal_random_number_kerniiPdi17curandStateXORWOWy_param_0];
	ld.param.f64 	%fd1, [_Z25Normal_random_number_kerniiPdi17curandStateXORWOWy_param_4+40];
	ld.param.f32 	%f1, [_Z25Normal_random_number_kerniiPdi17curandStateXORWOWy_param_4+32];
	ld.param.u32 	%r546, [_Z25Normal_random_number_kerniiPdi17curandStateXORWOWy_param_1];
	ld.param.u64 	%rd10, [_Z25Normal_random_number_kerniiPdi17curandStateXORWOWy_param_2];
	ld.param.u32 	%r547, [_Z25Normal_random_number_kerniiPdi17curandStateXORWOWy_param_3];
	ld.param.v2.u32 	{%r548, %r549}, [_Z25Normal_random_number_kerniiPdi17curandStateXORWOWy_param_4+24];
	ld.param.u64 	%rd11, [_Z25Normal_random_number_kerniiPdi17curandStateXORWOWy_param_5];
	add.u64 	%rd1, %SPL, 0;
	st.local.v2.u32 	[%rd1+24], {%r548, %r549};
	st.local.f32 	[%rd1+32], %f1;
	st.local.f64 	[%rd1+40], %fd1;
	mov.u32 	%r550, %ctaid.x;
	mov.u32 	%r551, %ntid.x;
	mov.u32 	%r552, %tid.x;
	mad.lo.s32 	%r1, %r550, %r551, %r552;
	cvt.u32.u64 	%r553, %rd11;
	xor.b32  	%r554, %r553, -1429050551;
	mul.lo.s32 	%r555, %r554, 1099087573;
	{ .reg .b32 tmp; mov.b64 {tmp, %r556}, %rd11; }
	xor.b32  	%r557, %r556, -136515619;
	mul.lo.s32 	%r558, %r557, -1703105765;
	add.s32 	%r559, %r555, %r558;
	add.s32 	%r2, %r559, 6615241;
	add.s32 	%r961, %r555, 123456789;
	st.local.v2.u32 	[%rd1], {%r2, %r961};
	xor.b32  	%r960, %r555, 362436069;
	add.s32 	%r560, %r558, 521288629;
	st.local.v2.u32 	[%rd1+8], {%r960, %r560};
	xor.b32  	%r561, %r558, 88675123;
	add.s32 	%r957, %r555, 5783321;
	st.local.v2.u32 	[%rd1+16], {%r561, %r957};
	setp.eq.s32 	%p1, %r1, 0;
	@%p1 bra 	$L__BB0_115;
	cvt.s64.s32 	%rd27, %r1;
	mov.b32 	%r944, 0;
$L__BB0_2:
	mov.u64 	%rd3, %rd27;
	and.b64  	%rd4, %rd3, 3;
	setp.eq.s64 	%p2, %rd4, 0;
	@%p2 bra 	$L__BB0_114;
	mul.wide.u32 	%rd13, %r944, 3200;
	mov.u64 	%rd14, precalc_xorwow_matrix;
	add.s64 	%rd5, %rd14, %rd13;
	mov.b32 	%r957, 0;
	mov.u32 	%r958, %r957;
	mov.u32 	%r959, %r957;
	mov.u32 	%r960, %r957;
	mov.u32 	%r961, %r957;
	mov.u32 	%r950, %r957;
$L__BB0_4:
	mul.wide.u32 	%rd15, %r950, 4;
	add.s64 	%rd16, %rd1, %rd15;
	ld.local.u32 	%r16, [%rd16+4];
	shl.b32 	%r17, %r950, 5;
	mov.b32 	%r956, 0;
$L__BB0_5:
	.pragma "nounroll";
	shr.u32 	%r565, %r16, %r956;
	and.b32  	%r566, %r565, 1;
	setp.eq.b32 	%p3, %r566, 1;
	not.pred 	%p4, %p3;
	add.s32 	%r567, %r17, %r956;
	mul.lo.s32 	%r568, %r567, 5;
	mul.wide.u32 	%rd17, %r568, 4;
	add.s64 	%rd6, %rd5, %rd17;
	@%p4 bra 	$L__BB0_7;
	ld.global.u32 	%r569, [%rd6];
	xor.b32  	%r961, %r961, %r569;
	ld.global.u32 	%r570, [%rd6+4];
	xor.b32  	%r960, %r960, %r570;
	ld.global.u32 	%r571, [%rd6+8];
	xor.b32  	%r959, %r959, %r571;
	ld.global.u32 	%r572, [%rd6+12];
	xor.b32  	%r958, %r958, %r572;
	ld.global.u32 	%r573, [%rd6+16];
	xor.b32  	%r957, %r957, %r573;
$L__BB0_7:
	and.b32  	%r575, %r565, 2;
	setp.eq.s32 	%p5, %r575, 0;
	@%p5 bra 	$L__BB0_9;
	ld.global.u32 	%r576, [%rd6+20];
	xor.b32  	%r961, %r961, %r576;
	ld.global.u32 	%r577, [%rd6+24];
	xor.b32  	%r960, %r960, %r577;
	ld.global.u32 	%r578, [%rd6+28];
	xor.b32  	%r959, %r959, %r578;
	ld.global.u32 	%r579, [%rd6+32];
	xor.b32  	%r958, %r958, %r579;
	ld.global.u32 	%r580, [%rd6+36];
	xor.b32  	%r957, %r957, %r580;
$L__BB0_9:
	and.b32  	%r582, %r565, 4;
	setp.eq.s32 	%p6, %r582, 0;
	@%p6 bra 	$L__BB0_11;
	ld.global.u32 	%r583, [%rd6+40];
	xor.b32  	%r961, %r961, %r583;
	ld.global.u32 	%r584, [%rd6+44];
	xor.b32  	%r960, %r960, %r584;
	ld.global.u32 	%r585, [%rd6+48];
	xor.b32  	%r959, %r959, %r585;
	ld.global.u32 	%r586, [%rd6+52];
	xor.b32  	%r958, %r958, %r586;
	ld.global.u32 	%r587, [%rd6+56];
	xor.b32  	%r957, %r957, %r587;
$L__BB0_11:
	and.b32  	%r589, %r565, 8;
	setp.eq.s32 	%p7, %r589, 0;
	@%p7 bra 	$L__BB0_13;
	ld.global.u32 	%r590, [%rd6+60];
	xor.b32  	%r961, %r961, %r590;
	ld.global.u32 	%r591, [%rd6+64];
	xor.b32  	%r960, %r960, %r591;
	ld.global.u32 	%r592, [%rd6+68];
	xor.b32  	%r959, %r959, %r592;
	ld.global.u32 	%r593, [%rd6+72];
	xor.b32  	%r958, %r958, %r593;
	ld.global.u32 	%r594, [%rd6+76];
	xor.b32  	%r957, %r957, %r594;
$L__BB0_13:
	and.b32  	%r596, %r565, 16;
	setp.eq.s32 	%p8, %r596, 0;
	@%p8 bra 	$L__BB0_15;
	ld.global.u32 	%r597, [%rd6+80];
	xor.b32  	%r961, %r961, %r597;
	ld.global.u32 	%r598, [%rd6+84];
	xor.b32  	%r960, %r960, %r598;
	ld.global.u32 	%r599, [%rd6+88];
	xor.b32  	%r959, %r959, %r599;
	ld.global.u32 	%r600, [%rd6+92];
	xor.b32  	%r958, %r958, %r600;
	ld.global.u32 	%r601, [%rd6+96];
	xor.b32  	%r957, %r957, %r601;
$L__BB0_15:
	and.b32  	%r603, %r565, 32;
	setp.eq.s32 	%p9, %r603, 0;
	@%p9 bra 	$L__BB0_17;
	ld.global.u32 	%r604, [%rd6+100];
	xor.b32  	%r961, %r961, %r604;
	ld.global.u32 	%r605, [%rd6+104];
	xor.b32  	%r960, %r960, %r605;
	ld.global.u32 	%r606, [%rd6+108];
	xor.b32  	%r959, %r959, %r606;
	ld.global.u32 	%r607, [%rd6+112];
	xor.b32  	%r958, %r958, %r607;
	ld.global.u32 	%r608, [%rd6+116];
	xor.b32  	%r957, %r957, %r608;
$L__BB0_17:
	and.b32  	%r610, %r565, 64;
	setp.eq.s32 	%p10, %r610, 0;
	@%p10 bra 	$L__BB0_19;
	ld.global.u32 	%r611, [%rd6+120];
	xor.b32  	%r961, %r961, %r611;
	ld.global.u32 	%r612, [%rd6+124];
	xor.b32  	%r960, %r960, %r612;
	ld.global.u32 	%r613, [%rd6+128];
	xor.b32  	%r959, %r959, %r613;
	ld.global.u32 	%r614, [%rd6+132];
	xor.b32  	%r958, %r958, %r614;
	ld.global.u32 	%r615, [%rd6+136];
	xor.b32  	%r957, %r957, %r615;
$L__BB0_19:
	and.b32  	%r617, %r565, 128;
	setp.eq.s32 	%p11, %r617, 0;
	@%p11 bra 	$L__BB0_21;
	ld.global.u32 	%r618, [%rd6+140];
	xor.b32  	%r961, %r961, %r618;
	ld.global.u32 	%r619, [%rd6+144];
	xor.b32  	%r960, %r960, %r619;
	ld.global.u32 	%r620, [%rd6+148];
	xor.b32  	%r959, %r959, %r620;
	ld.global.u32 	%r621, [%rd6+152];
	xor.b32  	%r958, %r958, %r621;
	ld.global.u32 	%r622, [%rd6+156];
	xor.b32  	%r957, %r957, %r622;
$L__BB0_21:
	and.b32  	%r624, %r565, 256;
	setp.eq.s32 	%p12, %r624, 0;
	@%p12 bra 	$L__BB0_23;
	ld.global.u32 	%r625, [%rd6+160];
	xor.b32  	%r961, %r961, %r625;
	ld.global.u32 	%r626, [%rd6+164];
	xor.b32  	%r960, %r960, %r626;
	ld.global.u32 	%r627, [%rd6+168];
	xor.b32  	%r959, %r959, %r627;
	ld.global.u32 	%r628, [%rd6+172];
	xor.b32  	%r958, %r958, %r628;
	ld.global.u32 	%r629, [%rd6+176];
	xor.b32  	%r957, %r957, %r629;
$L__BB0_23:
	and.b32  	%r631, %r565, 512;
	setp.eq.s32 	%p13, %r631, 0;
	@%p13 bra 	$L__BB0_25;
	ld.global.u32 	%r632, [%rd6+180];
	xor.b32  	%r961, %r961, %r632;
	ld.global.u32 	%r633, [%rd6+184];
	xor.b32  	%r960, %r960, %r633;
	ld.global.u32 	%r634, [%rd6+188];
	xor.b32  	%r959, %r959, %r634;
	ld.global.u32 	%r635, [%rd6+192];
	xor.b32  	%r958, %r958, %r635;
	ld.global.u32 	%r636, [%rd6+196];
	xor.b32  	%r957, %r957, %r636;
$L__BB0_25:
	and.b32  	%r638, %r565, 1024;
	setp.eq.s32 	%p14, %r638, 0;
	@%p14 bra 	$L__BB0_27;
	ld.global.u32 	%r639, [%rd6+200];
	xor.b32  	%r961, %r961, %r639;
	ld.global.u32 	%r640, [%rd6+204];
	xor.b32  	%r960, %r960, %r640;
	ld.global.u32 	%r641, [%rd6+208];
	xor.b32  	%r959, %r959, %r641;
	ld.global.u32 	%r642, [%rd6+212];
	xor.b32  	%r958, %r958, %r642;
	ld.global.u32 	%r643, [%rd6+216];
	xor.b32  	%r957, %r957, %r643;
$L__BB0_27:
	and.b32  	%r645, %r565, 2048;
	setp.eq.s32 	%p15, %r645, 0;
	@%p15 bra 	$L__BB0_29;
	ld.global.u32 	%r646, [%rd6+220];
	xor.b32  	%r961, %r961, %r646;
	ld.global.u32 	%r647, [%rd6+224];
	xor.b32  	%r960, %r960, %r647;
	ld.global.u32 	%r648, [%rd6+228];
	xor.b32  	%r959, %r959, %r648;
	ld.global.u32 	%r649, [%rd6+232];
	xor.b32  	%r958, %r958, %r649;
	ld.global.u32 	%r650, [%rd6+236];
	xor.b32  	%r957, %r957, %r650;
$L__BB0_29:
	and.b32  	%r652, %r565, 4096;
	setp.eq.s32 	%p16, %r652, 0;
	@%p16 bra 	$L__BB0_31;
	ld.global.u32 	%r653, [%rd6+240];
	xor.b32  	%r961, %r961, %r653;
	ld.global.u32 	%r654, [%rd6+244];
	xor.b32  	%r960, %r960, %r654;
	ld.global.u32 	%r655, [%rd6+248];
	xor.b32  	%r959, %r959, %r655;
	ld.global.u32 	%r656, [%rd6+252];
	xor.b32  	%r958, %r958, %r656;
	ld.global.u32 	%r657, [%rd6+256];
	xor.b32  	%r957, %r957, %r657;
$L__BB0_31:
	and.b32  	%r659, %r565, 8192;
	setp.eq.s32 	%p17, %r659, 0;
	@%p17 bra 	$L__BB0_33;
	ld.global.u32 	%r660, [%rd6+260];
	xor.b32  	%r961, %r961, %r660;
	ld.global.u32 	%r661, [%rd6+264];
	xor.b32  	%r960, %r960, %r661;
	ld.global.u32 	%r662, [%rd6+268];
	xor.b32  	%r959, %r959, %r662;
	ld.global.u32 	%r663, [%rd6+272];
	xor.b32  	%r958, %r958, %r663;
	ld.global.u32 	%r664, [%rd6+276];
	xor.b32  	%r957, %r957, %r664;
$L__BB0_33:
	and.b32  	%r666, %r565, 16384;
	setp.eq.s32 	%p18, %r666, 0;
	@%p18 bra 	$L__BB0_35;
	ld.global.u32 	%r667, [%rd6+280];
	xor.b32  	%r961, %r961, %r667;
	ld.global.u32 	%r668, [%rd6+284];
	xor.b32  	%r960, %r960, %r668;
	ld.global.u32 	%r669, [%rd6+288];
	xor.b32  	%r959, %r959, %r669;
	ld.global.u32 	%r670, [%rd6+292];
	xor.b32  	%r958, %r958, %r670;
	ld.global.u32 	%r671, [%rd6+296];
	xor.b32  	%r957, %r957, %r671;
$L__BB0_35:
	and.b32  	%r673, %r565, 32768;
	setp.eq.s32 	%p19, %r673, 0;
	@%p19 bra 	$L__BB0_37;
	ld.global.u32 	%r674, [%rd6+300];
	xor.b32  	%r961, %r961, %r674;
	ld.global.u32 	%r675, [%rd6+304];
	xor.b32  	%r960, %r960, %r675;
	ld.global.u32 	%r676, [%rd6+308];
	xor.b32  	%r959, %r959, %r676;
	ld.global.u32 	%r677, [%rd6+312];
	xor.b32  	%r958, %r958, %r677;
	ld.global.u32 	%r678, [%rd6+316];
	xor.b32  	%r957, %r957, %r678;
$L__BB0_37:
	add.s32 	%r956, %r956, 16;
	setp.ne.s32 	%p20, %r956, 32;
	@%p20 bra 	$L__BB0_5;
	mad.lo.s32 	%r679, %r950, -31, %r17;
	add.s32 	%r950, %r679, 1;
	setp.ne.s32 	%p21, %r950, 5;
	@%p21 bra 	$L__BB0_4;
	st.local.u32 	[%rd1+4], %r961;
	st.local.v2.u32 	[%rd1+8], {%r960, %r959};
	st.local.v2.u32 	[%rd1+16], {%r958, %r957};
	setp.eq.s64 	%p22, %rd4, 1;
	@%p22 bra 	$L__BB0_114;
	mov.b32 	%r957, 0;
	mov.u32 	%r1050, %r957;
	mov.u32 	%r1051, %r957;
	mov.u32 	%r960, %r957;
	mov.u32 	%r961, %r957;
	mov.u32 	%r1042, %r957;
$L__BB0_41:
	mul.wide.u32 	%rd18, %r1042, 4;
	add.s64 	%rd19, %rd1, %rd18;
	ld.local.u32 	%r192, [%rd19+4];
	shl.b32 	%r193, %r1042, 5;
	mov.b32 	%r1048, 0;
$L__BB0_42:
	.pragma "nounroll";
	shr.u32 	%r682, %r192, %r1048;
	and.b32  	%r683, %r682, 1;
	setp.eq.b32 	%p23, %r683, 1;
	not.pred 	%p24, %p23;
	add.s32 	%r684, %r193, %r1048;
	mul.lo.s32 	%r685, %r684, 5;
	mul.wide.u32 	%rd20, %r685, 4;
	add.s64 	%rd7, %rd5, %rd20;
	@%p24 bra 	$L__BB0_44;
	ld.global.u32 	%r686, [%rd7];
	xor.b32  	%r961, %r961, %r686;
	ld.global.u32 	%r687, [%rd7+4];
	xor.b32  	%r960, %r960, %r687;
	ld.global.u32 	%r688, [%rd7+8];
	xor.b32  	%r1051, %r1051, %r688;
	ld.global.u32 	%r689, [%rd7+12];
	xor.b32  	%r1050, %r1050, %r689;
	ld.global.u32 	%r690, [%rd7+16];
	xor.b32  	%r957, %r957, %r690;
$L__BB0_44:
	and.b32  	%r692, %r682, 2;
	setp.eq.s32 	%p25, %r692, 0;
	@%p25 bra 	$L__BB0_46;
	ld.global.u32 	%r693, [%rd7+20];
	xor.b32  	%r961, %r961, %r693;
	ld.global.u32 	%r694, [%rd7+24];
	xor.b32  	%r960, %r960, %r694;
	ld.global.u32 	%r695, [%rd7+28];
	xor.b32  	%r1051, %r1051, %r695;
	ld.global.u32 	%r696, [%rd7+32];
	xor.b32  	%r1050, %r1050, %r696;
	ld.global.u32 	%r697, [%rd7+36];
	xor.b32  	%r957, %r957, %r697;
$L__BB0_46:
	and.b32  	%r699, %r682, 4;
	setp.eq.s32 	%p26, %r699, 0;
	@%p26 bra 	$L__BB0_48;
	ld.global.u32 	%r700, [%rd7+40];
	xor.b32  	%r961, %r961, %r700;
	ld.global.u32 	%r701, [%rd7+44];
	xor.b32  	%r960, %r960, %r701;
	ld.global.u32 	%r702, [%rd7+48];
	xor.b32  	%r1051, %r1051, %r702;
	ld.global.u32 	%r703, [%rd7+52];
	xor.b32  	%r1050, %r1050, %r703;
	ld.global.u32 	%r704, [%rd7+56];
	xor.b32  	%r957, %r957, %r704;
$L__BB0_48:
	and.b32  	%r706, %r682, 8;
	setp.eq.s32 	%p27, %r706, 0;
	@%p27 bra 	$L__BB0_50;
	ld.global.u32 	%r707, [%rd7+60];
	xor.b32  	%r961, %r961, %r707;
	ld.global.u32 	%r708, [%rd7+64];
	xor.b32  	%r960, %r960, %r708;
	ld.global.u32 	%r709, [%rd7+68];
	xor.b32  	%r1051, %r1051, %r709;
	ld.global.u32 	%r710, [%rd7+72];
	xor.b32  	%r1050, %r1050, %r710;
	ld.global.u32 	%r711, [%rd7+76];
	xor.b32  	%r957, %r957, %r711;
$L__BB0_50:
	and.b32  	%r713, %r682, 16;
	setp.eq.s32 	%p28, %r713, 0;
	@%p28 bra 	$L__BB0_52;
	ld.global.u32 	%r714, [%rd7+80];
	xor.b32  	%r961, %r961, %r714;
	ld.global.u32 	%r715, [%rd7+84];
	xor.b32  	%r960, %r960, %r715;
	ld.global.u32 	%r716, [%rd7+88];
	xor.b32  	%r1051, %r1051, %r716;
	ld.global.u32 	%r717, [%rd7+92];
	xor.b32  	%r1050, %r1050, %r717;
	ld.global.u32 	%r718, [%rd7+96];
	xor.b32  	%r957, %r957, %r718;
$L__BB0_52:
	and.b32  	%r720, %r682, 32;
	setp.eq.s32 	%p29, %r720, 0;
	@%p29 bra 	$L__BB0_54;
	ld.global.u32 	%r721, [%rd7+100];
	xor.b32  	%r961, %r961, %r721;
	ld.global.u32 	%r722, [%rd7+104];
	xor.b32  	%r960, %r960, %r722;
	ld.global.u32 	%r723, [%rd7+108];
	xor.b32  	%r1051, %r1051, %r723;
	ld.global.u32 	%r724, [%rd7+112];
	xor.b32  	%r1050, %r1050, %r724;
	ld.global.u32 	%r725, [%rd7+116];
	xor.b32  	%r957, %r957, %r725;
$L__BB0_54:
	and.b32  	%r727, %r682, 64;
	setp.eq.s32 	%p30, %r727, 0;
	@%p30 bra 	$L__BB0_56;
	ld.global.u32 	%r728, [%rd7+120];
	xor.b32  	%r961, %r961, %r728;
	ld.global.u32 	%r729, [%rd7+124];
	xor.b32  	%r960, %r960, %r729;
	ld.global.u32 	%r730, [%rd7+128];
	xor.b32  	%r1051, %r1051, %r730;
	ld.global.u32 	%r731, [%rd7+132];
	xor.b32  	%r1050, %r1050, %r731;
	ld.global.u32 	%r732, [%rd7+136];
	xor.b32  	%r957, %r957, %r732;
$L__BB0_56:
	and.b32  	%r734, %r682, 128;
	setp.eq.s32 	%p31, %r734, 0;
	@%p31 bra 	$L__BB0_58;
	ld.global.u32 	%r735, [%rd7+140];
	xor.b32  	%r961, %r961, %r735;
	ld.global.u32 	%r736, [%rd7+144];
	xor.b32  	%r960, %r960, %r736;
	ld.global.u32 	%r737, [%rd7+148];
	xor.b32  	%r1051, %r1051, %r737;
	ld.global.u32 	%r738, [%rd7+152];
	xor.b32  	%r1050, %r1050, %r738;
	ld.global.u32 	%r739, [%rd7+156];
	xor.b32  	%r957, %r957, %r739;
$L__BB0_58:
	and.b32  	%r741, %r682, 256;
	setp.eq.s32 	%p32, %r741, 0;
	@%p32 bra 	$L__BB0_60;
	ld.global.u32 	%r742, [%rd7+160];
	xor.b32  	%r961, %r961, %r742;
	ld.global.u32 	%r743, [%rd7+164];
	xor.b32  	%r960, %r960, %r743;
	ld.global.u32 	%r744, [%rd7+168];
	xor.b32  	%r1051, %r1051, %r744;
	ld.global.u32 	%r745, [%rd7+172];
	xor.b32  	%r1050, %r1050, %r745;
	ld.global.u32 	%r746, [%rd7+176];
	xor.b32  	%r957, %r957, %r746;
$L__BB0_60:
	and.b32  	%r748, %r682, 512;
	setp.eq.s32 	%p33, %r748, 0;
	@%p33 bra 	$L__BB0_62;
	ld.global.u32 	%r749, [%rd7+180];
	xor.b32  	%r961, %r961, %r749;
	ld.global.u32 	%r750, [%rd7+184];
	xor.b32  	%r960, %r960, %r750;
	ld.global.u32 	%r751, [%rd7+188];
	xor.b32  	%r1051, %r1051, %r751;
	ld.global.u32 	%r752, [%rd7+192];
	xor.b32  	%r1050, %r1050, %r752;
	ld.global.u32 	%r753, [%rd7+196];
	xor.b32  	%r957, %r957, %r753;
$L__BB0_62:
	and.b32  	%r755, %r682, 1024;
	setp.eq.s32 	%p34, %r755, 0;
	@%p34 bra 	$L__BB0_64;
	ld.global.u32 	%r756, [%rd7+200];
	xor.b32  	%r961, %r961, %r756;
	ld.global.u32 	%r757, [%rd7+204];
	xor.b32  	%r960, %r960, %r757;
	ld.global.u32 	%r758, [%rd7+208];
	xor.b32  	%r1051, %r1051, %r758;
	ld.global.u32 	%r759, [%rd7+212];
	xor.b32  	%r1050, %r1050, %r759;
	ld.global.u32 	%r760, [%rd7+216];
	xor.b32  	%r957, %r957, %r760;
$L__BB0_64:
	and.b32  	%r762, %r682, 2048;
	setp.eq.s32 	%p35, %r762, 0;
	@%p35 bra 	$L__BB0_66;
	ld.global.u32 	%r763, [%rd7+220];
	xor.b32  	%r961, %r961, %r763;
	ld.global.u32 	%r764, [%rd7+224];
	xor.b32  	%r960, %r960, %r764;
	ld.global.u32 	%r765, [%rd7+228];
	xor.b32  	%r1051, %r1051, %r765;
	ld.global.u32 	%r766, [%rd7+232];
	xor.b32  	%r1050, %r1050, %r766;
	ld.global.u32 	%r767, [%rd7+236];
	xor.b32  	%r957, %r957, %r767;
$L__BB0_66:
	and.b32  	%r769, %r682, 4096;
	setp.eq.s32 	%p36, %r769, 0;
	@%p36 bra 	$L__BB0_68;
	ld.global.u32 	%r770, [%rd7+240];
	xor.b32  	%r961, %r961, %r770;
	ld.global.u32 	%r771, [%rd7+244];
	xor.b32  	%r960, %r960, %r771;
	ld.global.u32 	%r772, [%rd7+248];
	xor.b32  	%r1051, %r1051, %r772;
	ld.global.u32 	%r773, [%rd7+252];
	xor.b32  	%r1050, %r1050, %r773;
	ld.global.u32 	%r774, [%rd7+256];
	xor.b32  	%r957, %r957, %r774;
$L__BB0_68:
	and.b32  	%r776, %r682, 8192;
	setp.eq.s32 	%p37, %r776, 0;
	@%p37 bra 	$L__BB0_70;
	ld.global.u32 	%r777, [%rd7+260];
	xor.b32  	%r961, %r961, %r777;
	ld.global.u32 	%r778, [%rd7+264];
	xor.b32  	%r960, %r960, %r778;
	ld.global.u32 	%r779, [%rd7+268];
	xor.b32  	%r1051, %r1051, %r779;
	ld.global.u32 	%r780, [%rd7+272];
	xor.b32  	%r1050, %r1050, %r780;
	ld.global.u32 	%r781, [%rd7+276];
	xor.b32  	%r957, %r957, %r781;
$L__BB0_70:
	and.b32  	%r783, %r682, 16384;
	setp.eq.s32 	%p38, %r783, 0;
	@%p38 bra 	$L__BB0_72;
	ld.global.u32 	%r784, [%rd7+280];
	xor.b32  	%r961, %r961, %r784;
	ld.global.u32 	%r785, [%rd7+284];
	xor.b32  	%r960, %r960, %r785;
	ld.global.u32 	%r786, [%rd7+288];
	xor.b32  	%r1051, %r1051, %r786;
	ld.global.u32 	%r787, [%rd7+292];
	xor.b32  	%r1050, %r1050, %r787;
	ld.global.u32 	%r788, [%rd7+296];
	xor.b32  	%r957, %r957, %r788;
$L__BB0_72:
	and.b32  	%r790, %r682, 32768;
	setp.eq.s32 	%p39, %r790, 0;
	@%p39 bra 	$L__BB0_74;
	ld.global.u32 	%r791, [%rd7+300];
	xor.b32  	%r961, %r961, %r791;
	ld.global.u32 	%r792, [%rd7+304];
	xor.b32  	%r960, %r960, %r792;
	ld.global.u32 	%r793, [%rd7+308];
	xor.b32  	%r1051, %r1051, %r793;
	ld.global.u32 	%r794, [%rd7+312];
	xor.b32  	%r1050, %r1050, %r794;
	ld.global.u32 	%r795, [%rd7+316];
	xor.b32  	%r957, %r957, %r795;
$L__BB0_74:
	add.s32 	%r1048, %r1048, 16;
	setp.ne.s32 	%p40, %r1048, 32;
	@%p40 bra 	$L__BB0_42;
	mad.lo.s32 	%r796, %r1042, -31, %r193;
	add.s32 	%r1042, %r796, 1;
	setp.ne.s32 	%p41, %r1042, 5;
	@%p41 bra 	$L__BB0_41;
	st.local.u32 	[%rd1+4], %r961;
	st.local.v2.u32 	[%rd1+8], {%r960, %r1051};
	st.local.v2.u32 	[%rd1+16], {%r1050, %r957};
	setp.ne.s64 	%p42, %rd4, 3;
	@%p42 bra 	$L__BB0_114;
	mov.b32 	%r957, 0;
	mov.u32 	%r1142, %r957;
	mov.u32 	%r1143, %r957;
	mov.u32 	%r960, %r957;
	mov.u32 	%r961, %r957;
	mov.u32 	%r1134, %r957;
$L__BB0_78:
	mul.wide.u32 	%rd21, %r1134, 4;
	add.s64 	%rd22, %rd1, %rd21;
	ld.local.u32 	%r368, [%rd22+4];
	shl.b32 	%r369, %r1134, 5;
	mov.b32 	%r1140, 0;
$L__BB0_79:
	.pragma "nounroll";
	shr.u32 	%r799, %r368, %r1140;
	and.b32  	%r800, %r799, 1;
	setp.eq.b32 	%p43, %r800, 1;
	not.pred 	%p44, %p43;
	add.s32 	%r801, %r369, %r1140;
	mul.lo.s32 	%r802, %r801, 5;
	mul.wide.u32 	%rd23, %r802, 4;
	add.s64 	%rd8, %rd5, %rd23;
	@%p44 bra 	$L__BB0_81;
	ld.global.u32 	%r803, [%rd8];
	xor.b32  	%r961, %r961, %r803;
	ld.global.u32 	%r804, [%rd8+4];
	xor.b32  	%r960, %r960, %r804;
	ld.global.u32 	%r805, [%rd8+8];
	xor.b32  	%r1143, %r1143, %r805;
	ld.global.u32 	%r806, [%rd8+12];
	xor.b32  	%r1142, %r1142, %r806;
	ld.global.u32 	%r807, [%rd8+16];
	xor.b32  	%r957, %r957, %r807;
$L__BB0_81:
	and.b32  	%r809, %r799, 2;
	setp.eq.s32 	%p45, %r809, 0;
	@%p45 bra 	$L__BB0_83;
	ld.global.u32 	%r810, [%rd8+20];
	xor.b32  	%r961, %r961, %r810;
	ld.global.u32 	%r811, [%rd8+24];
	xor.b32  	%r960, %r960, %r811;
	ld.global.u32 	%r812, [%rd8+28];
	xor.b32  	%r1143, %r1143, %r812;
	ld.global.u32 	%r813, [%rd8+32];
	xor.b32  	%r1142, %r1142, %r813;
	ld.global.u32 	%r814, [%rd8+36];
	xor.b32  	%r957, %r957, %r814;
$L__BB0_83:
	and.b32  	%r816, %r799, 4;
	setp.eq.s32 	%p46, %r816, 0;
	@%p46 bra 	$L__BB0_85;
	ld.global.u32 	%r817, [%rd8+40];
	xor.b32  	%r961, %r961, %r817;
	ld.global.u32 	%r818, [%rd8+44];
	xor.b32  	%r960, %r960, %r818;
	ld.global.u32 	%r819, [%rd8+48];
	xor.b32  	%r1143, %r1143, %r819;
	ld.global.u32 	%r820, [%rd8+52];
	xor.b32  	%r1142, %r1142, %r820;
	ld.global.u32 	%r821, [%rd8+56];
	xor.b32  	%r957, %r957, %r821;
$L__BB0_85:
	and.b32  	%r823, %r799, 8;
	setp.eq.s32 	%p47, %r823, 0;
	@%p47 bra 	$L__BB0_87;
	ld.global.u32 	%r824, [%rd8+60];
	xor.b32  	%r961, %r961, %r824;
	ld.global.u32 	%r825, [%rd8+64];
	xor.b32  	%r960, %r960, %r825;
	ld.global.u32 	%r826, [%rd8+68];
	xor.b32  	%r1143, %r1143, %r826;
	ld.global.u32 	%r827, [%rd8+72];
	xor.b32  	%r1142, %r1142, %r827;
	ld.global.u32 	%r828, [%rd8+76];
	xor.b32  	%r957, %r957, %r828;
$L__BB0_87:
	and.b32  	%r830, %r799, 16;
	setp.eq.s32 	%p48, %r830, 0;
	@%p48 bra 	$L__BB0_89;
	ld.global.u32 	%r831, [%rd8+80];
	xor.b32  	%r961, %r961, %r831;
	ld.global.u32 	%r832, [%rd8+84];
	xor.b32  	%r960, %r960, %r832;
	ld.global.u32 	%r833, [%rd8+88];
	xor.b32  	%r1143, %r1143, %r833;
	ld.global.u32 	%r834, [%rd8+92];
	xor.b32  	%r1142, %r1142, %r834;
	ld.global.u32 	%r835, [%rd8+96];
	xor.b32  	%r957, %r957, %r835;
$L__BB0_89:
	and.b32  	%r837, %r799, 32;
	setp.eq.s32 	%p49, %r837, 0;
	@%p49 bra 	$L__BB0_91;
	ld.global.u32 	%r838, [%rd8+100];
	xor.b32  	%r961, %r961, %r838;
	ld.global.u32 	%r839, [%rd8+104];
	xor.b32  	%r960, %r960, %r839;
	ld.global.u32 	%r840, [%rd8+108];
	xor.b32  	%r1143, %r1143, %r840;
	ld.global.u32 	%r841, [%rd8+112];
	xor.b32  	%r1142, %r1142, %r841;
	ld.global.u32 	%r842, [%rd8+116];
	xor.b32  	%r957, %r957, %r842;
$L__BB0_91:
	and.b32  	%r844, %r799, 64;
	setp.eq.s32 	%p50, %r844, 0;
	@%p50 bra 	$L__BB0_93;
	ld.global.u32 	%r845, [%rd8+120];
	xor.b32  	%r961, %r961, %r845;
	ld.global.u32 	%r846, [%rd8+124];
	xor.b32  	%r960, %r960, %r846;
	ld.global.u32 	%r847, [%rd8+128];
	xor.b32  	%r1143, %r1143, %r847;
	ld.global.u32 	%r848, [%rd8+132];
	xor.b32  	%r1142, %r1142, %r848;
	ld.global.u32 	%r849, [%rd8+136];
	xor.b32  	%r957, %r957, %r849;
$L__BB0_93:
	and.b32  	%r851, %r799, 128;
	setp.eq.s32 	%p51, %r851, 0;
	@%p51 bra 	$L__BB0_95;
	ld.global.u32 	%r852, [%rd8+140];
	xor.b32  	%r961, %r961, %r852;
	ld.global.u32 	%r853, [%rd8+144];
	xor.b32  	%r960, %r960, %r853;
	ld.global.u32 	%r854, [%rd8+148];
	xor.b32  	%r1143, %r1143, %r854;
	ld.global.u32 	%r855, [%rd8+152];
	xor.b32  	%r1142, %r1142, %r855;
	ld.global.u32 	%r856, [%rd8+156];
	xor.b32  	%r957, %r957, %r856;
$L__BB0_95:
	and.b32  	%r858, %r799, 256;
	setp.eq.s32 	%p52, %r858, 0;
	@%p52 bra 	$L__BB0_97;
	ld.global.u32 	%r859, [%rd8+160];
	xor.b32  	%r961, %r961, %r859;
	ld.global.u32 	%r860, [%rd8+164];
	xor.b32  	%r960, %r960, %r860;
	ld.global.u32 	%r861, [%rd8+168];
	xor.b32  	%r1143, %r1143, %r861;
	ld.global.u32 	%r862, [%rd8+172];
	xor.b32  	%r1142, %r1142, %r862;
	ld.global.u32 	%r863, [%rd8+176];
	xor.b32  	%r957, %r957, %r863;
$L__BB0_97:
	and.b32  	%r865, %r799, 512;
	setp.eq.s32 	%p53, %r865, 0;
	@%p53 bra 	$L__BB0_99;
	ld.global.u32 	%r866, [%rd8+180];
	xor.b32  	%r961, %r961, %r866;
	ld.global.u32 	%r867, [%rd8+184];
	xor.b32  	%r960, %r960, %r867;
	ld.global.u32 	%r868, [%rd8+188];
	xor.b32  	%r1143, %r1143, %r868;
	ld.global.u32 	%r869, [%rd8+192];
	xor.b32  	%r1142, %r1142, %r869;
	ld.global.u32 	%r870, [%rd8+196];
	xor.b32  	%r957, %r957, %r870;
$L__BB0_99:
	and.b32  	%r872, %r799, 1024;
	setp.eq.s32 	%p54, %r872, 0;
	@%p54 bra 	$L__BB0_101;
	ld.global.u32 	%r873, [%rd8+200];
	xor.b32  	%r961, %r961, %r873;
	ld.global.u32 	%r874, [%rd8+204];
	xor.b32  	%r960, %r960, %r874;
	ld.global.u32 	%r875, [%rd8+208];
	xor.b32  	%r1143, %r1143, %r875;
	ld.global.u32 	%r876, [%rd8+212];
	xor.b32  	%r1142, %r1142, %r876;
	ld.global.u32 	%r877, [%rd8+216];
	xor.b32  	%r957, %r957, %r877;
$L__BB0_101:
	and.b32  	%r879, %r799, 2048;
	setp.eq.s32 	%p55, %r879, 0;
	@%p55 bra 	$L__BB0_103;
	ld.global.u32 	%r880, [%rd8+220];
	xor.b32  	%r961, %r961, %r880;
	ld.global.u32 	%r881, [%rd8+224];
	xor.b32  	%r960, %r960, %r881;
	ld.global.u32 	%r882, [%rd8+228];
	xor.b32  	%r1143, %r1143, %r882;
	ld.global.u32 	%r883, [%rd8+232];
	xor.b32  	%r1142, %r1142, %r883;
	ld.global.u32 	%r884, [%rd8+236];
	xor.b32  	%r957, %r957, %r884;
$L__BB0_103:
	and.b32  	%r886, %r799, 4096;
	setp.eq.s32 	%p56, %r886, 0;
	@%p56 bra 	$L__BB0_105;
	ld.global.u32 	%r887, [%rd8+240];
	xor.b32  	%r961, %r961, %r887;
	ld.global.u32 	%r888, [%rd8+244];
	xor.b32  	%r960, %r960, %r888;
	ld.global.u32 	%r889, [%rd8+248];
	xor.b32  	%r1143, %r1143, %r889;
	ld.global.u32 	%r890, [%rd8+252];
	xor.b32  	%r1142, %r1142, %r890;
	ld.global.u32 	%r891, [%rd8+256];
	xor.b32  	%r957, %r957, %r891;
$L__BB0_105:
	and.b32  	%r893, %r799, 8192;
	setp.eq.s32 	%p57, %r893, 0;
	@%p57 bra 	$L__BB0_107;
	ld.global.u32 	%r894, [%rd8+260];
	xor.b32  	%r961, %r961, %r894;
	ld.global.u32 	%r895, [%rd8+264];
	xor.b32  	%r960, %r960, %r895;
	ld.global.u32 	%r896, [%rd8+268];
	xor.b32  	%r1143, %r1143, %r896;
	ld.global.u32 	%r897, [%rd8+272];
	xor.b32  	%r1142, %r1142, %r897;
	ld.global.u32 	%r898, [%rd8+276];
	xor.b32  	%r957, %r957, %r898;
$L__BB0_107:
	and.b32  	%r900, %r799, 16384;
	setp.eq.s32 	%p58, %r900, 0;
	@%p58 bra 	$L__BB0_109;
	ld.global.u32 	%r901, [%rd8+280];
	xor.b32  	%r961, %r961, %r901;
	ld.global.u32 	%r902, [%rd8+284];
	xor.b32  	%r960, %r960, %r902;
	ld.global.u32 	%r903, [%rd8+288];
	xor.b32  	%r1143, %r1143, %r903;
	ld.global.u32 	%r904, [%rd8+292];
	xor.b32  	%r1142, %r1142, %r904;
	ld.global.u32 	%r905, [%rd8+296];
	xor.b32  	%r957, %r957, %r905;
$L__BB0_109:
	and.b32  	%r907, %r799, 32768;
	setp.eq.s32 	%p59, %r907, 0;
	@%p59 bra 	$L__BB0_111;
	ld.global.u32 	%r908, [%rd8+300];
	xor.b32  	%r961, %r961, %r908;
	ld.global.u32 	%r909, [%rd8+304];
	xor.b32  	%r960, %r960, %r909;
	ld.global.u32 	%r910, [%rd8+308];
	xor.b32  	%r1143, %r1143, %r910;
	ld.global.u32 	%r911, [%rd8+312];
	xor.b32  	%r1142, %r1142, %r911;
	ld.global.u32 	%r912, [%rd8+316];
	xor.b32  	%r957, %r957, %r912;
$L__BB0_111:
	add.s32 	%r1140, %r1140, 16;
	setp.ne.s32 	%p60, %r1140, 32;
	@%p60 bra 	$L__BB0_79;
	mad.lo.s32 	%r913, %r1134, -31, %r369;
	add.s32 	%r1134, %r913, 1;
	setp.ne.s32 	%p61, %r1134, 5;
	@%p61 bra 	$L__BB0_78;
	st.local.u32 	[%rd1+4], %r961;
	st.local.v2.u32 	[%rd1+8], {%r960, %r1143};
	st.local.v2.u32 	[%rd1+16], {%r1142, %r957};
$L__BB0_114:
	shr.u64 	%rd27, %rd3, 2;
	add.s32 	%r944, %r944, 1;
	setp.gt.u64 	%p62, %rd3, 3;
	@%p62 bra 	$L__BB0_2;
$L__BB0_115:
	mul.lo.s32 	%r914, %r546, %r545;
	setp.ge.s32 	%p63, %r1, %r914;
	@%p63 bra 	$L__BB0_117;
	shr.u32 	%r915, %r961, 2;
	xor.b32  	%r916, %r915, %r961;
	shl.b32 	%r917, %r957, 4;
	shl.b32 	%r918, %r916, 1;
	xor.b32  	%r919, %r918, %r917;
	xor.b32  	%r920, %r919, %r916;
	xor.b32  	%r921, %r920, %r957;
	add.s32 	%r922, %r2, %r921;
	add.s32 	%r923, %r922, 362437;
	shr.u32 	%r924, %r960, 2;
	xor.b32  	%r925, %r924, %r960;
	shl.b32 	%r926, %r921, 4;
	shl.b32 	%r927, %r925, 1;
	xor.b32  	%r928, %r927, %r926;
	xor.b32  	%r929, %r928, %r925;
	xor.b32  	%r930, %r929, %r921;
	add.s32 	%r931, %r2, %r930;
	add.s32 	%r932, %r931, 724874;
	cvt.rn.f32.u32 	%f2, %r923;
	fma.rn.f32 	%f3, %f2, 0f2F800000, 0f2F000000;
	cvt.rn.f32.u32 	%f4, %r932;
	fma.rn.f32 	%f5, %f4, 0f30C90FDB, 0f30490FDB;
	setp.lt.f32 	%p64, %f3, 0f00800000;
	mul.f32 	%f6, %f3, 0f4B000000;
	selp.f32 	%f7, %f6, %f3, %p64;
	selp.f32 	%f8, 0fC1B80000, 0f00000000, %p64;
	mov.b32 	%r933, %f7;
	add.s32 	%r934, %r933, -1059760811;
	and.b32  	%r935, %r934, -8388608;
	sub.s32 	%r936, %r933, %r935;
	mov.b32 	%f9, %r936;
	cvt.rn.f32.s32 	%f10, %r935;
	fma.rn.f32 	%f11, %f10, 0f34000000, %f8;
	add.f32 	%f12, %f9, 0fBF800000;
	fma.rn.f32 	%f13, %f12, 0fBE055027, 0f3E1039F6;
	fma.rn.f32 	%f14, %f13, %f12, 0fBDF8CDCC;
	fma.rn.f32 	%f15, %f14, %f12, 0f3E0F2955;
	fma.rn.f32 	%f16, %f15, %f12, 0fBE2AD8B9;
	fma.rn.f32 	%f17, %f16, %f12, 0f3E4CED0B;
	fma.rn.f32 	%f18, %f17, %f12, 0fBE7FFF22;
	fma.rn.f32 	%f19, %f18, %f12, 0f3EAAAA78;
	fma.rn.f32 	%f20, %f19, %f12, 0fBF000000;
	mul.f32 	%f21, %f12, %f20;
	fma.rn.f32 	%f22, %f21, %f12, %f12;
	fma.rn.f32 	%f23, %f11, 0f3F317218, %f22;
	setp.gt.u32 	%p65, %r933, 2139095039;
	fma.rn.f32 	%f24, %f7, 0f7F800000, 0f7F800000;
	selp.f32 	%f25, %f24, %f23, %p65;
	setp.eq.f32 	%p66, %f7, 0f00000000;
	mul.f32 	%f26, %f25, 0fC0000000;
	selp.f32 	%f27, 0f7F800000, %f26, %p66;
	sqrt.rn.f32 	%f28, %f27;
	sin.approx.f32 	%f29, %f5;
	mul.f32 	%f30, %f28, %f29;
	cvt.f64.f32 	%fd2, %f30;
	div.s32 	%r937, %r1, %r545;
	mul.lo.s32 	%r938, %r937, %r545;
	sub.s32 	%r939, %r1, %r938;
	mad.lo.s32 	%r940, %r937, %r547, %r939;
	cvta.to.global.u64 	%rd24, %rd10;
	mul.wide.s32 	%rd25, %r940, 8;
	add.s64 	%rd26, %rd24, %rd25;
	st.global.f64 	[%rd26], %fd2;
$L__BB0_117:
	ret;

}


// ===== COMPILED SASS (sm_100) =====

	.target	sm_100

	.elftype	@"ET_EXEC"


//--------------------- .note.nv.tkinfo           --------------------------
	.section	.note.nv.tkinfo,"",@"SHT_NOTE"
	.sectionflags	@"SHF_NOTE_NV_TKINFO"
	.tkinfo
        /*0018*/ 	.word	0x00000002
        /*0030*/ 	.string	""
        /*0030*/ 	.string	"ptxas"
        /*0030*/ 	.string	"Cuda compilation tools, release 13.0, V13.0.88"
        /*0030*/ 	.string	"Build cuda_13.0.r13.0/compiler.36424714_0"
        /*0030*/ 	.string	"-arch sm_100 -m 64 "



//--------------------- .note.nv.cuinfo           --------------------------
	.section	.note.nv.cuinfo,"",@"SHT_NOTE"
	.sectionflags	@"SHF_NOTE_NV_CUINFO"
        /*0018*/ 	.short	0x0002
        /*001a*/ 	.short	0x0064
        /*001c*/ 	.short	0x0082
	.zero		2


//--------------------- .nv.info                  --------------------------
	.section	.nv.info,"",@"SHT_CUDA_INFO"
	.align	4


	//----- nvinfo : EIATTR_REGCOUNT
	.align		4
        /*0000*/ 	.byte	0x04, 0x2f
        /*0002*/ 	.short	(.L_10 - .L_9)
	.align		4
.L_9:
        /*0004*/ 	.word	index@(_Z25Normal_random_number_kerniiPdi17curandStateXORWOWy)
        /*0008*/ 	.word	0x0000001f


	//----- nvinfo : EIATTR_FRAME_SIZE
	.align		4
.L_10:
        /*000c*/ 	.byte	0x04, 0x11
        /*000e*/ 	.short	(.L_12 - .L_11)
	.align		4
.L_11:
        /*0010*/ 	.word	index@($__internal_0_$__cuda_sm20_sqrt_rn_f32_slowpath)
        /*0014*/ 	.word	0x00000030


	//----- nvinfo : EIATTR_FRAME_SIZE
	.align		4
.L_12:
        /*0018*/ 	.byte	0x04, 0x11
        /*001a*/ 	.short	(.L_14 - .L_13)
	.align		4
.L_13:
        /*001c*/ 	.word	index@(_Z25Normal_random_number_kerniiPdi17curandStateXORWOWy)
        /*0020*/ 	.word	0x00000030


	//----- nvinfo : EIATTR_MIN_STACK_SIZE
	.align		4
.L_14:
        /*0024*/ 	.byte	0x04, 0x12
        /*0026*/ 	.short	(.L_16 - .L_15)
	.align		4
.L_15:
        /*0028*/ 	.word	index@(_Z25Normal_random_number_kerniiPdi17curandStateXORWOWy)
        /*002c*/ 	.word	0x00000030
.L_16:


//--------------------- .nv.compat                --------------------------
	.section	.nv.compat,"",@"SHT_CUDA_COMPAT_INFO"
	.align	4
        /*0000*/ 	.byte	0x02, 0x09, 0x00, 0x00, 0x02, 0x02, 0x01, 0x00, 0x02, 0x05, 0x05, 0x00, 0x03, 0x07, 0x01, 0x01
        /*0010*/ 	.byte	0x02, 0x03, 0x00, 0x00, 0x02, 0x06, 0x01, 0x00, 0x04, 0x0b, 0x08, 0x00, 0x01, 0x00, 0x00, 0x00
        /*0020*/ 	.byte	0x00, 0x00, 0x00, 0x00


//--------------------- .nv.info._Z25Normal_random_number_kerniiPdi17curandStateXORWOWy --------------------------
	.section	.nv.info._Z25Normal_random_number_kerniiPdi17curandStateXORWOWy,"",@"SHT_CUDA_INFO"
	.sectionflags	@""
	.align	4


	//----- nvinfo : EIATTR_CUDA_API_VERSION
	.align		4
        /*0000*/ 	.byte	0x04, 0x37
        /*0002*/ 	.short	(.L_18 - .L_17)
.L_17:
        /*0004*/ 	.word	0x00000082


	//----- nvinfo : EIATTR_KPARAM_INFO
	.align		4
.L_18:
        /*0008*/ 	.byte	0x04, 0x17
        /*000a*/ 	.short	(.L_20 - .L_19)
.L_19:
        /*000c*/ 	.word	0x00000000
        /*0010*/ 	.short	0x0005
        /*0012*/ 	.short	0x0048
        /*0014*/ 	.byte	0x00, 0xf0, 0x21, 0x00


	//----- nvinfo : EIATTR_KPARAM_INFO
	.align		4
.L_20:
        /*0018*/ 	.byte	0x04, 0x17
        /*001a*/ 	.short	(.L_22 - .L_21)
.L_21:
        /*001c*/ 	.word	0x00000000
        /*0020*/ 	.short	0x0004
        /*0022*/ 	.short	0x0018
        /*0024*/ 	.byte	0x00, 0xf0, 0xc1, 0x00


	//----- nvinfo : EIATTR_KPARAM_INFO
	.align		4
.L_22:
        /*0028*/ 	.byte	0x04, 0x17
        /*002a*/ 	.short	(.L_24 - .L_23)
.L_23:
        /*002c*/ 	.word	0x00000000
        /*0030*/ 	.short	0x0003
        /*0032*/ 	.short	0x0010
        /*0034*/ 	.byte	0x00, 0xf0, 0x11, 0x00


	//----- nvinfo : EIATTR_KPARAM_INFO
	.align		4
.L_24:
        /*0038*/ 	.byte	0x04, 0x17
        /*003a*/ 	.short	(.L_26 - .L_25)
.L_25:
        /*003c*/ 	.word	0x00000000
        /*0040*/ 	.short	0x0002
        /*0042*/ 	.short	0x0008
        /*0044*/ 	.byte	0x00, 0xf5, 0x21, 0x00


	//----- nvinfo : EIATTR_KPARAM_INFO
	.align		4
.L_26:
        /*0048*/ 	.byte	0x04, 0x17
        /*004a*/ 	.short	(.L_28 - .L_27)
.L_27:
        /*004c*/ 	.word	0x00000000
        /*0050*/ 	.short	0x0001
        /*0052*/ 	.short	0x0004
        /*0054*/ 	.byte	0x00, 0xf0, 0x11, 0x00


	//----- nvinfo : EIATTR_KPARAM_INFO
	.align		4
.L_28:
        /*0058*/ 	.byte	0x04, 0x17
        /*005a*/ 	.short	(.L_30 - .L_29)
.L_29:
        /*005c*/ 	.word	0x00000000
        /*0060*/ 	.short	0x0000
        /*0062*/ 	.short	0x0000
        /*0064*/ 	.byte	0x00, 0xf0, 0x11, 0x00


	//----- nvinfo : EIATTR_SPARSE_MMA_MASK
	.align		4
.L_30:
        /*0068*/ 	.byte	0x03, 0x50
        /*006a*/ 	.short	0x0000


	//----- nvinfo : EIATTR_MAXREG_COUNT
	.align		4
        /*006c*/ 	.byte	0x03, 0x1b
        /*006e*/ 	.short	0x00ff


	//----- nvinfo : EIATTR_MERCURY_ISA_VERSION
	.align		4
        /*0070*/ 	.byte	0x03, 0x5f
        /*0072*/ 	.short	0x0101


	//----- nvinfo : EIATTR_VRC_CTA_INIT_COUNT
	.align		4
        /*0074*/ 	.byte	0x02, 0x4a
	.zero		1
	.zero		1


	//----- nvinfo : EIATTR_EXIT_INSTR_OFFSETS
	.align		4
        /*0078*/ 	.byte	0x04, 0x1c
        /*007a*/ 	.short	(.L_32 - .L_31)


	//   ....[0]....
.L_31:
        /*007c*/ 	.word	0x00002710


	//   ....[1]....
        /*0080*/ 	.word	0x00002d80


	//----- nvinfo : EIATTR_CRS_STACK_SIZE
	.align		4
.L_32:
        /*0084*/ 	.byte	0x04, 0x1e
        /*0086*/ 	.short	(.L_34 - .L_33)
.L_33:
        /*0088*/ 	.word	0x00000000


	//----- nvinfo : EIATTR_CBANK_PARAM_SIZE
	.align		4
.L_34:
        /*008c*/ 	.byte	0x03, 0x19
        /*008e*/ 	.short	0x0050


	//----- nvinfo : EIATTR_PARAM_CBANK
	.align		4
        /*0090*/ 	.byte	0x04, 0x0a
        /*0092*/ 	.short	(.L_36 - .L_35)
	.align		4
.L_35:
        /*0094*/ 	.word	index@(.nv.constant0._Z25Normal_random_number_kerniiPdi17curandStateXORWOWy)
        /*0098*/ 	.short	0x0380
        /*009a*/ 	.short	0x0050


	//----- nvinfo : EIATTR_SW_WAR
	.align		4
.L_36:
        /*009c*/ 	.byte	0x04, 0x36
        /*009e*/ 	.short	(.L_38 - .L_37)
.L_37:
        /*00a0*/ 	.word	0x00000008
.L_38:


//--------------------- .nv.callgraph             --------------------------
	.section	.nv.callgraph,"",@"SHT_CUDA_CALLGRAPH"
	.align	4
	.sectionentsize	8
	.align		4
        /*0000*/ 	.word	0x00000000
	.align		4
        /*0004*/ 	.word	0xffffffff
	.align		4
        /*0008*/ 	.word	0x00000000
	.align		4
        /*000c*/ 	.word	0xfffffffe
	.align		4
        /*0010*/ 	.word	0x00000000
	.align		4
        /*0014*/ 	.word	0xfffffffd
	.align		4
        /*0018*/ 	.word	0x00000000
	.align		4
        /*001c*/ 	.word	0xfffffffc


//--------------------- .nv.constant4             --------------------------
	.section	.nv.constant4,"a",@progbits
	.align	8
	.align		8
.nv.constant4:
        /*0000*/ 	.dword	precalc_xorwow_matrix
	.align		8
        /*0008*/ 	.dword	precalc_xorwow_offset_matrix
	.align		8
        /*0010*/ 	.dword	mrg32k3aM1
	.align		8
        /*0018*/ 	.dword	mrg32k3aM2
	.align		8
        /*0020*/ 	.dword	mrg32k3aM1SubSeq
	.align		8
        /*0028*/ 	.dword	mrg32k3aM2SubSeq
	.align		8
        /*0030*/ 	.dword	mrg32k3aM1Seq
	.align		8
        /*0038*/ 	.dword	mrg32k3aM2Seq


//--------------------- .nv.constant3             --------------------------
	.section	.nv.constant3,"a",@progbits
	.align	8
.nv.constant3:
	.type		__cr_lgamma_table,@object
	.size		__cr_lgamma_table,(.L_8 - __cr_lgamma_table)
__cr_lgamma_table:
        /*0000*/ 	.byte	0x00, 0x00, 0x00, 0x00, 0x00, 0x00, 0x00, 0x00, 0x00, 0x00, 0x00, 0x00, 0x00, 0x00, 0x00, 0x00
        /*0010*/ 	.byte	0xef, 0x39, 0xfa, 0xfe, 0x42, 0x2e, 0xe6, 0x3f, 0x02, 0x20, 0x2a, 0xfa, 0x0b, 0xab, 0xfc, 0x3f
        /*0020*/ 	.byte	0xf9, 0x2c, 0x92, 0x7c, 0xa7, 0x6c, 0x09, 0x40, 0xc9, 0x79, 0x44, 0x3c, 0x64, 0x26, 0x13, 0x40
        /*0030*/ 	.byte	0xca, 0x01, 0xcf, 0x3a, 0x27, 0x51, 0x1a, 0x40, 0x30, 0xcc, 0x2d, 0xf3, 0xe1, 0x0c, 0x21, 0x40
        /*0040*/ 	.byte	0x0d, 0xb7, 0xfc, 0x82, 0x8e, 0x35, 0x25, 0x40
.L_8:


//--------------------- .text._Z25Normal_random_number_kerniiPdi17curandStateXORWOWy --------------------------
	.section	.text._Z25Normal_random_number_kerniiPdi17curandStateXORWOWy,"ax",@progbits
	.align	128
.text._Z25Normal_random_number_kerniiPdi17curandStateXORWOWy:
        .type           _Z25Normal_random_number_kerniiPdi17curandStateXORWOWy,@function
        .size           _Z25Normal_random_number_kerniiPdi17curandStateXORWOWy,(.L_x_16 - _Z25Normal_random_number_kerniiPdi17curandStateXORWOWy)
        .other          _Z25Normal_random_number_kerniiPdi17curandStateXORWOWy,@"STO_CUDA_ENTRY STV_DEFAULT"
_Z25Normal_random_number_kerniiPdi17curandStateXORWOWy:
[----:B------:R-:W0:Y:S08]  /*0000*/  LDC R1, c[0x0][0x37c] ;  /* 0x0000df00ff017b82 */ /* 0x000e300000000800 */
[----:B------:R-:W1:Y:S01]  /*0010*/  LDC.64 R2, c[0x0][0x3c8] ;  /* 0x0000f200ff027b82 */ /* 0x000e620000000a00 */
[----:B------:R-:W2:Y:S01]  /*0020*/  S2R R15, SR_TID.X ;  /* 0x00000000000f7919 */ /* 0x000ea20000002100 */
[----:B0-----:R-:W-:Y:S01]  /*0030*/  VIADD R1, R1, 0xffffffd0 ;  /* 0xffffffd001017836 */ /* 0x001fe20000000000 */
[----:B------:R-:W0:Y:S01]  /*0040*/  LDCU.64 UR6, c[0x0][0x358] ;  /* 0x00006b00ff0677ac */ /* 0x000e220008000a00 */
[----:B------:R-:W-:Y:S04]  /*0050*/  BSSY.RECONVERGENT B0, `(.L_x_0) ;  /* 0x0000268000007945 */ /* 0x000fe80003800200 */
[----:B------:R-:W3:Y:S08]  /*0060*/  LDC.64 R8, c[0x0][0x3b0] ;  /* 0x0000ec00ff087b82 */ /* 0x000ef00000000a00 */
[----:B------:R-:W4:Y:S08]  /*0070*/  LDC.64 R12, c[0x0][0x3c0] ;  /* 0x0000f000ff0c7b82 */ /* 0x000f300000000a00 */
[----:B------:R-:W5:Y:S01]  /*0080*/  LDC R10, c[0x0][0x3b8] ;  /* 0x0000ee00ff0a7b82 */ /* 0x000f620000000800 */
[----:B-1----:R-:W-:-:S02]  /*0090*/  LOP3.LUT R0, R2, 0xaad26b49, RZ, 0x3c, !PT ;  /* 0xaad26b4902007812 */ /* 0x002fc400078e3cff */
[----:B------:R-:W-:-:S03]  /*00a0*/  LOP3.LUT R2, R3, 0xf7dcefdd, RZ, 0x3c, !PT ;  /* 0xf7dcefdd03027812 */ /* 0x000fc600078e3cff */
[----:B------:R-:W-:Y:S02]  /*00b0*/  IMAD R0, R0, 0x4182bed5, RZ ;  /* 0x4182bed500007824 */ /* 0x000fe400078e02ff */
[----:B------:R-:W2:Y:S01]  /*00c0*/  S2UR UR4, SR_CTAID.X ;  /* 0x00000000000479c3 */ /* 0x000ea20000002500 */
[----:B------:R-:W-:Y:S01]  /*00d0*/  IMAD R11, R2, -0x658354e5, RZ ;  /* 0x9a7cab1b020b7824 */ /* 0x000fe200078e02ff */
[----:B---3--:R1:W-:Y:S01]  /*00e0*/  STL.64 [R1+0x18], R8 ;  /* 0x0000180801007387 */ /* 0x0083e20000100a00 */
[C---:B------:R-:W-:Y:S01]  /*00f0*/  LOP3.LUT R6, R0.reuse, 0x159a55e5, RZ, 0x3c, !PT ;  /* 0x159a55e500067812 */ /* 0x040fe200078e3cff */
[C---:B------:R-:W-:Y:S02]  /*0100*/  VIADD R3, R0.reuse, 0x75bcd15 ;  /* 0x075bcd1500037836 */ /* 0x040fe40000000000 */
[C---:B------:R-:W-:Y:S01]  /*0110*/  IADD3 R2, PT, PT, R0.reuse, 0x64f0c9, R11 ;  /* 0x0064f0c900027810 */ /* 0x040fe20007ffe00b */
[----:B------:R-:W-:Y:S01]  /*0120*/  VIADD R5, R0, 0x583f19 ;  /* 0x00583f1900057836 */ /* 0x000fe20000000000 */
[----:B------:R-:W2:Y:S01]  /*0130*/  LDC R14, c[0x0][0x360] ;  /* 0x0000d800ff0e7b82 */ /* 0x000ea20000000800 */
[C---:B------:R-:W-:Y:S01]  /*0140*/  VIADD R7, R11.reuse, 0x1f123bb5 ;  /* 0x1f123bb50b077836 */ /* 0x040fe20000000000 */
[----:B------:R-:W-:Y:S01]  /*0150*/  LOP3.LUT R4, R11, 0x5491333, RZ, 0x3c, !PT ;  /* 0x054913330b047812 */ /* 0x000fe200078e3cff */
[----:B------:R1:W-:Y:S04]  /*0160*/  STL.64 [R1], R2 ;  /* 0x0000000201007387 */ /* 0x0003e80000100a00 */
[----:B------:R1:W-:Y:S04]  /*0170*/  STL.64 [R1+0x8], R6 ;  /* 0x0000080601007387 */ /* 0x0003e80000100a00 */
[----:B------:R1:W-:Y:S04]  /*0180*/  STL.64 [R1+0x10], R4 ;  /* 0x0000100401007387 */ /* 0x0003e80000100a00 */
[----:B----4-:R1:W-:Y:S04]  /*0190*/  STL.64 [R1+0x28], R12 ;  /* 0x0000280c01007387 */ /* 0x0103e80000100a00 */
[----:B-----5:R1:W-:Y:S01]  /*01a0*/  STL [R1+0x20], R10 ;  /* 0x0000200a01007387 */ /* 0x0203e20000100800 */
[----:B--2---:R-:W-:-:S05]  /*01b0*/  IMAD R0, R14, UR4, R15 ;  /* 0x000000040e007c24 */ /* 0x004fca000f8e020f */
[----:B------:R-:W-:-:S13]  /*01c0*/  ISETP.NE.AND P0, PT, R0, RZ, PT ;  /* 0x000000ff0000720c */ /* 0x000fda0003f05270 */
[----:B01----:R-:W-:Y:S05]  /*01d0*/  @!P0 BRA `(.L_x_1) ;  /* 0x00000024003c8947 */ /* 0x003fea0003800000 */
[--C-:B------:R-:W-:Y:S01]  /*01e0*/  SHF.R.S32.HI R12, RZ, 0x1f, R0.reuse ;  /* 0x0000001fff0c7819 */ /* 0x100fe20000011400 */
[----:B------:R-:W-:Y:S02]  /*01f0*/  IMAD.MOV.U32 R11, RZ, RZ, R0 ;  /* 0x000000ffff0b7224 */ /* 0x000fe400078e0000 */
[----:B------:R-:W-:-:S07]  /*0200*/  IMAD.MOV.U32 R10, RZ, RZ, RZ ;  /* 0x000000ffff0a7224 */ /* 0x000fce00078e00ff */
.L_x_10:
[----:B------:R-:W-:Y:S01]  /*0210*/  LOP3.LUT R2, R11, 0x3, RZ, 0xc0, !PT ;  /* 0x000000030b027812 */ /* 0x000fe200078ec0ff */
[----:B------:R-:W-:Y:S03]  /*0220*/  BSSY.RECONVERGENT B1, `(.L_x_2) ;  /* 0x0000244000017945 */ /* 0x000fe60003800200 */
[----:B------:R-:W-:-:S04]  /*0230*/  ISETP.NE.U32.AND P0, PT, R2, RZ, PT ;  /* 0x000000ff0200720c */ /* 0x000fc80003f05070 */
[----:B------:R-:W-:-:S13]  /*0240*/  ISETP.NE.AND.EX P0, PT, RZ, RZ, PT, P0 ;  /* 0x000000ffff00720c */ /* 0x000fda0003f05300 */
[----:B0-----:R-:W-:Y:S05]  /*0250*/  @!P0 BRA `(.L_x_3) ;  /* 0x0000002400008947 */ /* 0x001fea0003800000 */
[----:B------:R-:W0:Y:S01]  /*0260*/  LDC.64 R8, c[0x4][RZ] ;  /* 0x01000000ff087b82 */ /* 0x000e220000000a00 */
[----:B------:R-:W-:Y:S02]  /*0270*/  CS2R R2, SRZ ;  /* 0x0000000000027805 */ /* 0x000fe4000001ff00 */
[----:B------:R-:W-:Y:S02]  /*0280*/  CS2R R4, SRZ ;  /* 0x0000000000047805 */ /* 0x000fe4000001ff00 */
[----:B------:R-:W-:Y:S01]  /*0290*/  CS2R R6, SRZ ;  /* 0x0000000000067805 */ /* 0x000fe2000001ff00 */
[----:B0-----:R-:W-:-:S07]  /*02a0*/  IMAD.WIDE.U32 R8, R10, 0xc80, R8 ;  /* 0x00000c800a087825 */ /* 0x001fce00078e0008 */
.L_x_5:
[----:B------:R-:W-:-:S06]  /*02b0*/  IMAD R13, R2, 0x4, R1 ;  /* 0x00000004020d7824 */ /* 0x000fcc00078e0201 */
[----:B------:R-:W5:Y:S01]  /*02c0*/  LDL R13, [R13+0x4] ;  /* 0x000004000d0d7983 */ /* 0x000f620000100800 */
[----:B------:R-:W-:-:S05]  /*02d0*/  UMOV UR4, URZ ;  /* 0x000000ff00047c82 */ /* 0x000fca0008000000 */
.L_x_4:
[----:B-----5:R-:W-:Y:S01]  /*02e0*/  SHF.R.U32.HI R22, RZ, UR4, R13 ;  /* 0x00000004ff167c19 */ /* 0x020fe2000801160d */
[----:B------:R-:W-:-:S03]  /*02f0*/  IMAD.SHL.U32 R14, R2, 0x20, RZ ;  /* 0x00000020020e7824 */ /* 0x000fc600078e00ff */
[----:B------:R-:W-:Y:S01]  /*0300*/  LOP3.LUT R15, R22, 0x1, RZ, 0xc0, !PT ;  /* 0x00000001160f7812 */ /* 0x000fe200078ec0ff */
[----:B------:R-:W-:-:S03]  /*0310*/  VIADD R14, R14, UR4 ;  /* 0x000000040e0e7c36 */ /* 0x000fc60008000000 */
[----:B------:R-:W-:Y:S01]  /*0320*/  ISETP.NE.U32.AND P0, PT, R15, 0x1, PT ;  /* 0x000000010f00780c */ /* 0x000fe20003f05070 */
[----:B------:R-:W-:-:S03]  /*0330*/  IMAD R15, R14, 0x5, RZ ;  /* 0x000000050e0f7824 */ /* 0x000fc600078e02ff */
[----:B------:R-:W-:Y:S01]  /*0340*/  R2P PR, R22, 0x7e ;  /* 0x0000007e16007804 */ /* 0x000fe20000000000 */
[----:B------:R-:W-:-:S08]  /*0350*/  IMAD.WIDE.U32 R14, R15, 0x4, R8 ;  /* 0x000000040f0e7825 */ /* 0x000fd000078e0008 */
[----:B------:R-:W2:Y:S04]  /*0360*/  @!P0 LDG.E R16, desc[UR6][R14.64+0x10] ;  /* 0x000010060e108981 */ /* 0x000ea8000c1e1900 */
[----:B------:R-:W3:Y:S04]  /*0370*/  @P1 LDG.E R18, desc[UR6][R14.64+0x24] ;  /* 0x000024060e121981 */ /* 0x000ee8000c1e1900 */
[----:B------:R-:W4:Y:S04]  /*0380*/  @P2 LDG.E R20, desc[UR6][R14.64+0x38] ;  /* 0x000038060e142981 */ /* 0x000f28000c1e1900 */
[----:B------:R-:W4:Y:S04]  /*0390*/  @P3 LDG.E R24, desc[UR6][R14.64+0x4c] ;  /* 0x00004c060e183981 */ /* 0x000f28000c1e1900 */
[----:B------:R-:W4:Y:S04]  /*03a0*/  @P4 LDG.E R26, desc[UR6][R14.64+0x60] ;  /* 0x000060060e1a4981 */ /* 0x000f28000c1e1900 */
[----:B------:R-:W4:Y:S04]  /*03b0*/  @!P0 LDG.E R17, desc[UR6][R14.64+0x4] ;  /* 0x000004060e118981 */ /* 0x000f28000c1e1900 */
[----:B------:R-:W4:Y:S04]  /*03c0*/  @!P0 LDG.E R19, desc[UR6][R14.64+0xc] ;  /* 0x00000c060e138981 */ /* 0x000f28000c1e1900 */
[----:B------:R-:W4:Y:S04]  /*03d0*/  @P1 LDG.E R21, desc[UR6][R14.64+0x18] ;  /* 0x000018060e151981 */ /* 0x000f28000c1e1900 */
[----:B------:R-:W4:Y:S04]  /*03e0*/  @P3 LDG.E R23, desc[UR6][R14.64+0x40] ;  /* 0x000040060e173981 */ /* 0x000f28000c1e1900 */
[----:B------:R-:W4:Y:S04]  /*03f0*/  @P5 LDG.E R25, desc[UR6][R14.64+0x70] ;  /* 0x000070060e195981 */ /* 0x000f28000c1e1900 */
[----:B------:R-:W4:Y:S01]  /*0400*/  @P6 LDG.E R28, desc[UR6][R14.64+0x88] ;  /* 0x000088060e1c6981 */ /* 0x000f22000c1e1900 */
[----:B--2---:R-:W-:-:S03]  /*0410*/  @!P0 LOP3.LUT R5, R5, R16, RZ, 0x3c, !PT ;  /* 0x0000001005058212 */ /* 0x004fc600078e3cff */
[----:B------:R-:W2:Y:S01]  /*0420*/  @!P0 LDG.E R16, desc[UR6][R14.64] ;  /* 0x000000060e108981 */ /* 0x000ea2000c1e1900 */
[----:B---3--:R-:W-:-:S03]  /*0430*/  @P1 LOP3.LUT R5, R5, R18, RZ, 0x3c, !PT ;  /* 0x0000001205051212 */ /* 0x008fc600078e3cff */
[----:B------:R-:W3:Y:S01]  /*0440*/  @!P0 LDG.E R18, desc[UR6][R14.64+0x8] ;  /* 0x000008060e128981 */ /* 0x000ee2000c1e1900 */
[----:B----4-:R-:W-:-:S03]  /*0450*/  @P2 LOP3.LUT R5, R5, R20, RZ, 0x3c, !PT ;  /* 0x0000001405052212 */ /* 0x010fc600078e3cff */
[----:B------:R-:W4:Y:S01]  /*0460*/  @P1 LDG.E R20, desc[UR6][R14.64+0x14] ;  /* 0x000014060e141981 */ /* 0x000f22000c1e1900 */
[----:B------:R-:W-:-:S03]  /*0470*/  @P3 LOP3.LUT R5, R5, R24, RZ, 0x3c, !PT ;  /* 0x0000001805053212 */ /* 0x000fc600078e3cff */
[----:B------:R-:W4:Y:S01]  /*0480*/  @P5 LDG.E R24, desc[UR6][R14.64+0x74] ;  /* 0x000074060e185981 */ /* 0x000f22000c1e1900 */
[----:B------:R-:W-:-:S03]  /*0490*/  @P4 LOP3.LUT R5, R5, R26, RZ, 0x3c, !PT ;  /* 0x0000001a05054212 */ /* 0x000fc600078e3cff */
[----:B------:R-:W4:Y:S01]  /*04a0*/  @P3 LDG.E R26, desc[UR6][R14.64+0x44] ;  /* 0x000044060e1a3981 */ /* 0x000f22000c1e1900 */
[----:B------:R-:W-:-:S03]  /*04b0*/  @!P0 LOP3.LUT R6, R6, R17, RZ, 0x3c, !PT ;  /* 0x0000001106068212 */ /* 0x000fc600078e3cff */
[----:B------:R-:W4:Y:S01]  /*04c0*/  @P1 LDG.E R17, desc[UR6][R14.64+0x20] ;  /* 0x000020060e111981 */ /* 0x000f22000c1e1900 */
[----:B------:R-:W-:-:S03]  /*04d0*/  @!P0 LOP3.LUT R4, R4, R19, RZ, 0x3c, !PT ;  /* 0x0000001304048212 */ /* 0x000fc600078e3cff */
[----:B------:R-:W4:Y:S01]  /*04e0*/  @P2 LDG.E R19, desc[UR6][R14.64+0x2c] ;  /* 0x00002c060e132981 */ /* 0x000f22000c1e1900 */
[----:B------:R-:W-:-:S03]  /*04f0*/  @P1 LOP3.LUT R6, R6, R21, RZ, 0x3c, !PT ;  /* 0x0000001506061212 */ /* 0x000fc600078e3cff */
[----:B------:R-:W4:Y:S01]  /*0500*/  @P2 LDG.E R21, desc[UR6][R14.64+0x34] ;  /* 0x000034060e152981 */ /* 0x000f22000c1e1900 */
[----:B--2---:R-:W-:-:S03]  /*0510*/  @!P0 LOP3.LUT R3, R3, R16, RZ, 0x3c, !PT ;  /* 0x0000001003038212 */ /* 0x004fc600078e3cff */
[----:B------:R-:W2:Y:S01]  /*0520*/  @P1 LDG.E R16, desc[UR6][R14.64+0x1c] ;  /* 0x00001c060e101981 */ /* 0x000ea2000c1e1900 */
[----:B---3--:R-:W-:-:S03]  /*0530*/  @!P0 LOP3.LUT R7, R7, R18, RZ, 0x3c, !PT ;  /* 0x0000001207078212 */ /* 0x008fc600078e3cff */
[----:B------:R-:W3:Y:S01]  /*0540*/  @P2 LDG.E R18, desc[UR6][R14.64+0x28] ;  /* 0x000028060e122981 */ /* 0x000ee2000c1e1900 */
[----:B----4-:R-:W-:-:S03]  /*0550*/  @P1 LOP3.LUT R3, R3, R20, RZ, 0x3c, !PT ;  /* 0x0000001403031212 */ /* 0x010fc600078e3cff */
[----:B------:R-:W4:Y:S01]  /*0560*/  @P2 LDG.E R20, desc[UR6][R14.64+0x30] ;  /* 0x000030060e142981 */ /* 0x000f22000c1e1900 */
[----:B------:R-:W-:-:S03]  /*0570*/  @P5 LOP3.LUT R5, R5, R24, RZ, 0x3c, !PT ;  /* 0x0000001805055212 */ /* 0x000fc600078e3cff */
[----:B------:R-:W4:Y:S01]  /*0580*/  @P3 LDG.E R24, desc[UR6][R14.64+0x3c] ;  /* 0x00003c060e183981 */ /* 0x000f22000c1e1900 */
[----:B------:R-:W-:-:S03]  /*0590*/  @P1 LOP3.LUT R4, R4, R17, RZ, 0x3c, !PT ;  /* 0x0000001104041212 */ /* 0x000fc600078e3cff */
[----:B------:R-:W4:Y:S01]  /*05a0*/  @P3 LDG.E R17, desc[UR6][R14.64+0x48] ;  /* 0x000048060e113981 */ /* 0x000f22000c1e1900 */
[----:B------:R-:W-:-:S03]  /*05b0*/  @P2 LOP3.LUT R6, R6, R19, RZ, 0x3c, !PT ;  /* 0x0000001306062212 */ /* 0x000fc600078e3cff */
[----:B------:R-:W4:Y:S01]  /*05c0*/  @P4 LDG.E R19, desc[UR6][R14.64+0x54] ;  /* 0x000054060e134981 */ /* 0x000f22000c1e1900 */
[----:B------:R-:W-:Y:S02]  /*05d0*/  @P2 LOP3.LUT R4, R4, R21, RZ, 0x3c, !PT ;  /* 0x0000001504042212 */ /* 0x000fe400078e3cff */
[----:B------:R-:W-:Y:S01]  /*05e0*/  @P3 LOP3.LUT R6, R6, R23, RZ, 0x3c, !PT ;  /* 0x0000001706063212 */ /* 0x000fe200078e3cff */
[----:B------:R-:W4:Y:S04]  /*05f0*/  @P4 LDG.E R21, desc[UR6][R14.64+0x5c] ;  /* 0x00005c060e154981 */ /* 0x000f28000c1e1900 */
[----:B------:R-:W4:Y:S01]  /*0600*/  @P5 LDG.E R23, desc[UR6][R14.64+0x68] ;  /* 0x000068060e175981 */ /* 0x000f22000c1e1900 */
[----:B--2---:R-:W-:-:S03]  /*0610*/  @P1 LOP3.LUT R7, R7, R16, RZ, 0x3c, !PT ;  /* 0x0000001007071212 */ /* 0x004fc600078e3cff */
[----:B------:R-:W2:Y:S01]  /*0620*/  @P4 LDG.E R16, desc[UR6][R14.64+0x50] ;  /* 0x000050060e104981 */ /* 0x000ea2000c1e1900 */
[----:B---3--:R-:W-:-:S03]  /*0630*/  @P2 LOP3.LUT R3, R3, R18, RZ, 0x3c, !PT ;  /* 0x0000001203032212 */ /* 0x008fc600078e3cff */
[----:B------:R-:W3:Y:S01]  /*0640*/  @P4 LDG.E R18, desc[UR6][R14.64+0x58] ;  /* 0x000058060e124981 */ /* 0x000ee2000c1e1900 */
[----:B----4-:R-:W-:-:S03]  /*0650*/  @P2 LOP3.LUT R7, R7, R20, RZ, 0x3c, !PT ;  /* 0x0000001407072212 */ /* 0x010fc600078e3cff */
[----:B------:R-:W4:Y:S01]  /*0660*/  @P5 LDG.E R20, desc[UR6][R14.64+0x64] ;  /* 0x000064060e145981 */ /* 0x000f22000c1e1900 */
[----:B------:R-:W-:-:S03]  /*0670*/  @P3 LOP3.LUT R3, R3, R24, RZ, 0x3c, !PT ;  /* 0x0000001803033212 */ /* 0x000fc600078e3cff */
[----:B------:R-:W4:Y:S01]  /*0680*/  @P5 LDG.E R24, desc[UR6][R14.64+0x6c] ;  /* 0x00006c060e185981 */ /* 0x000f22000c1e1900 */
[----:B------:R-:W-:Y:S02]  /*0690*/  LOP3.LUT P0, RZ, R22, 0x80, RZ, 0xc0, !PT ;  /* 0x0000008016ff7812 */ /* 0x000fe4000780c0ff */
[----:B------:R-:W-:Y:S02]  /*06a0*/  @P3 LOP3.LUT R7, R7, R26, RZ, 0x3c, !PT ;  /* 0x0000001a07073212 */ /* 0x000fe400078e3cff */
[----:B------:R-:W-:Y:S02]  /*06b0*/  @P3 LOP3.LUT R4, R4, R17, RZ, 0x3c, !PT ;  /* 0x0000001104043212 */ /* 0x000fe400078e3cff */
[----:B------:R-:W4:Y:S01]  /*06c0*/  @P6 LDG.E R17, desc[UR6][R14.64+0x7c] ;  /* 0x00007c060e116981 */ /* 0x000f22000c1e1900 */
[----:B------:R-:W-:-:S03]  /*06d0*/  @P4 LOP3.LUT R6, R6, R19, RZ, 0x3c, !PT ;  /* 0x0000001306064212 */ /* 0x000fc600078e3cff */
[----:B------:R-:W4:Y:S01]  /*06e0*/  @P6 LDG.E R19, desc[UR6][R14.64+0x84] ;  /* 0x000084060e136981 */ /* 0x000f22000c1e1900 */
[----:B------:R-:W-:-:S03]  /*06f0*/  @P4 LOP3.LUT R4, R4, R21, RZ, 0x3c, !PT ;  /* 0x0000001504044212 */ /* 0x000fc600078e3cff */
[----:B------:R-:W4:Y:S01]  /*0700*/  @P0 LDG.E R26, desc[UR6][R14.64+0x9c] ;  /* 0x00009c060e1a0981 */ /* 0x000f22000c1e1900 */
[----:B------:R-:W-:-:S03]  /*0710*/  @P5 LOP3.LUT R6, R6, R23, RZ, 0x3c, !PT ;  /* 0x0000001706065212 */ /* 0x000fc600078e3cff */
        /* <DEDUP_REMOVED lines=10> */
[----:B------:R-:W-:Y:S02]  /*07c0*/  @P5 LOP3.LUT R4, R4, R25, RZ, 0x3c, !PT ;  /* 0x0000001904045212 */ /* 0x000fe400078e3cff */
[----:B------:R-:W-:Y:S02]  /*07d0*/  @P6 LOP3.LUT R5, R5, R28, RZ, 0x3c, !PT ;  /* 0x0000001c05056212 */ /* 0x000fe400078e3cff */
[----:B------:R-:W-:Y:S02]  /*07e0*/  @P6 LOP3.LUT R6, R6, R17, RZ, 0x3c, !PT ;  /* 0x0000001106066212 */ /* 0x000fe400078e3cff */
[----:B------:R-:W-:Y:S02]  /*07f0*/  @P6 LOP3.LUT R4, R4, R19, RZ, 0x3c, !PT ;  /* 0x0000001304046212 */ /* 0x000fe400078e3cff */
[----:B------:R-:W-:Y:S02]  /*0800*/  @P0 LOP3.LUT R5, R5, R26, RZ, 0x3c, !PT ;  /* 0x0000001a05050212 */ /* 0x000fe400078e3cff */
[----:B------:R-:W-:-:S02]  /*0810*/  @P0 LOP3.LUT R6, R6, R21, RZ, 0x3c, !PT ;  /* 0x0000001506060212 */ /* 0x000fc400078e3cff */
[----:B------:R-:W-:Y:S02]  /*0820*/  @P0 LOP3.LUT R4, R4, R23, RZ, 0x3c, !PT ;  /* 0x0000001704040212 */ /* 0x000fe400078e3cff */
[----:B--2---:R-:W-:Y:S02]  /*0830*/  @P6 LOP3.LUT R3, R3, R16, RZ, 0x3c, !PT ;  /* 0x0000001003036212 */ /* 0x004fe400078e3cff */
[----:B---3--:R-:W-:Y:S02]  /*0840*/  @P6 LOP3.LUT R7, R7, R18, RZ, 0x3c, !PT ;  /* 0x0000001207076212 */ /* 0x008fe400078e3cff */
[----:B----4-:R-:W-:Y:S02]  /*0850*/  @P0 LOP3.LUT R3, R3, R20, RZ, 0x3c, !PT ;  /* 0x0000001403030212 */ /* 0x010fe400078e3cff */
[----:B------:R-:W-:Y:S02]  /*0860*/  @P0 LOP3.LUT R7, R7, R24, RZ, 0x3c, !PT ;  /* 0x0000001807070212 */ /* 0x000fe400078e3cff */
[----:B------:R-:W-:-:S13]  /*0870*/  R2P PR, R22.B1, 0x7f ;  /* 0x0000007f16007804 */ /* 0x000fda0000001000 */
[----:B------:R-:W2:Y:S04]  /*0880*/  @P0 LDG.E R18, desc[UR6][R14.64+0xa0] ;  /* 0x0000a0060e120981 */ /* 0x000ea8000c1e1900 */
[----:B------:R-:W3:Y:S04]  /*0890*/  @P0 LDG.E R19, desc[UR6][R14.64+0xa4] ;  /* 0x0000a4060e130981 */ /* 0x000ee8000c1e1900 */
[----:B------:R-:W4:Y:S04]  /*08a0*/  @P0 LDG.E R20, desc[UR6][R14.64+0xa8] ;  /* 0x0000a8060e140981 */ /* 0x000f28000c1e1900 */
[----:B------:R-:W4:Y:S04]  /*08b0*/  @P0 LDG.E R21, desc[UR6][R14.64+0xac] ;  /* 0x0000ac060e150981 */ /* 0x000f28000c1e1900 */
[----:B------:R-:W4:Y:S04]  /*08c0*/  @P0 LDG.E R24, desc[UR6][R14.64+0xb0] ;  /* 0x0000b0060e180981 */ /* 0x000f28000c1e1900 */
[----:B------:R-:W4:Y:S04]  /*08d0*/  @P1 LDG.E R16, desc[UR6][R14.64+0xbc] ;  /* 0x0000bc060e101981 */ /* 0x000f28000c1e1900 */
[----:B------:R-:W4:Y:S04]  /*08e0*/  @P1 LDG.E R26, desc[UR6][R14.64+0xb4] ;  /* 0x0000b4060e1a1981 */ /* 0x000f28000c1e1900 */
        /* <DEDUP_REMOVED lines=11> */
[----:B------:R-:W-:Y:S01]  /*09a0*/  LOP3.LUT P0, RZ, R22, 0x8000, RZ, 0xc0, !PT ;  /* 0x0000800016ff7812 */ /* 0x000fe2000780c0ff */
[----:B------:R-:W4:Y:S01]  /*09b0*/  @P2 LDG.E R24, desc[UR6][R14.64+0xd8] ;  /* 0x0000d8060e182981 */ /* 0x000f22000c1e1900 */
[----:B------:R-:W-:-:S03]  /*09c0*/  @P1 LOP3.LUT R7, R7, R16, RZ, 0x3c, !PT ;  /* 0x0000001007071212 */ /* 0x000fc600078e3cff */
[----:B------:R-:W4:Y:S01]  /*09d0*/  @P2 LDG.E R22, desc[UR6][R14.64+0xd0] ;  /* 0x0000d0060e162981 */ /* 0x000f22000c1e1900 */
[----:B------:R-:W-:-:S03]  /*09e0*/  @P1 LOP3.LUT R3, R3, R26, RZ, 0x3c, !PT ;  /* 0x0000001a03031212 */ /* 0x000fc600078e3cff */
[----:B------:R-:W4:Y:S01]  /*09f0*/  @P3 LDG.E R16, desc[UR6][R14.64+0xe4] ;  /* 0x0000e4060e103981 */ /* 0x000f22000c1e1900 */
[----:B------:R-:W-:-:S03]  /*0a00*/  @P1 LOP3.LUT R6, R6, R23, RZ, 0x3c, !PT ;  /* 0x0000001706061212 */ /* 0x000fc600078e3cff */
[----:B------:R-:W4:Y:S01]  /*0a10*/  @P3 LDG.E R26, desc[UR6][R14.64+0xdc] ;  /* 0x0000dc060e1a3981 */ /* 0x000f22000c1e1900 */
[----:B------:R-:W-:-:S03]  /*0a20*/  @P1 LOP3.LUT R4, R4, R17, RZ, 0x3c, !PT ;  /* 0x0000001104041212 */ /* 0x000fc600078e3cff */
        /* <DEDUP_REMOVED lines=43> */
[----:B------:R-:W-:-:S04]  /*0ce0*/  UIADD3 UR4, UPT, UPT, UR4, 0x10, URZ ;  /* 0x0000001004047890 */ /* 0x000fc8000fffe0ff */
[----:B------:R-:W-:Y:S01]  /*0cf0*/  UISETP.NE.AND UP0, UPT, UR4, 0x20, UPT ;  /* 0x000000200400788c */ /* 0x000fe2000bf05270 */
[----:B--2---:R-:W-:Y:S02]  /*0d00*/  @P5 LOP3.LUT R5, R5, R18, RZ, 0x3c, !PT ;  /* 0x0000001205055212 */ /* 0x004fe400078e3cff */
[----:B---3--:R-:W-:Y:S02]  /*0d10*/  @P6 LOP3.LUT R6, R6, R19, RZ, 0x3c, !PT ;  /* 0x0000001306066212 */ /* 0x008fe400078e3cff */
[----:B----4-:R-:W-:Y:S02]  /*0d20*/  @P6 LOP3.LUT R3, R3, R20, RZ, 0x3c, !PT ;  /* 0x0000001403036212 */ /* 0x010fe400078e3cff */
[----:B------:R-:W-:Y:S02]  /*0d30*/  @P6 LOP3.LUT R4, R4, R21, RZ, 0x3c, !PT ;  /* 0x0000001504046212 */ /* 0x000fe400078e3cff */
[----:B------:R-:W-:Y:S02]  /*0d40*/  @P6 LOP3.LUT R7, R7, R22, RZ, 0x3c, !PT ;  /* 0x0000001607076212 */ /* 0x000fe400078e3cff */
[----:B------:R-:W-:-:S02]  /*0d50*/  @P6 LOP3.LUT R5, R5, R16, RZ, 0x3c, !PT ;  /* 0x0000001005056212 */ /* 0x000fc400078e3cff */
[----:B------:R-:W-:Y:S02]  /*0d60*/  @P0 LOP3.LUT R3, R3, R24, RZ, 0x3c, !PT ;  /* 0x0000001803030212 */ /* 0x000fe400078e3cff */
[----:B------:R-:W-:Y:S02]  /*0d70*/  @P0 LOP3.LUT R5, R5, R28, RZ, 0x3c, !PT ;  /* 0x0000001c05050212 */ /* 0x000fe400078e3cff */
[----:B------:R-:W-:Y:S02]  /*0d80*/  @P0 LOP3.LUT R7, R7, R26, RZ, 0x3c, !PT ;  /* 0x0000001a07070212 */ /* 0x000fe400078e3cff */
[----:B------:R-:W-:Y:S02]  /*0d90*/  @P0 LOP3.LUT R4, R4, R23, RZ, 0x3c, !PT ;  /* 0x0000001704040212 */ /* 0x000fe400078e3cff */
[----:B------:R-:W-:Y:S01]  /*0da0*/  @P0 LOP3.LUT R6, R6, R17, RZ, 0x3c, !PT ;  /* 0x0000001106060212 */ /* 0x000fe200078e3cff */
[----:B------:R-:W-:Y:S06]  /*0db0*/  BRA.U UP0, `(.L_x_4) ;  /* 0xfffffff500487547 */ /* 0x000fec000b83ffff */
[----:B------:R-:W-:-:S05]  /*0dc0*/  VIADD R2, R2, 0x1 ;  /* 0x0000000102027836 */ /* 0x000fca0000000000 */
[----:B------:R-:W-:-:S13]  /*0dd0*/  ISETP.NE.AND P0, PT, R2, 0x5, PT ;  /* 0x000000050200780c */ /* 0x000fda0003f05270 */
[----:B------:R-:W-:Y:S05]  /*0de0*/  @P0 BRA `(.L_x_5) ;  /* 0xfffffff400300947 */ /* 0x000fea000383ffff */
[----:B------:R-:W-:Y:S01]  /*0df0*/  LOP3.LUT R2, R11, 0x3, RZ, 0xc0, !PT ;  /* 0x000000030b027812 */ /* 0x000fe200078ec0ff */
[----:B------:R0:W-:Y:S03]  /*0e00*/  STL.64 [R1+0x8], R6 ;  /* 0x0000080601007387 */ /* 0x0001e60000100a00 */
[----:B------:R-:W-:Y:S01]  /*0e10*/  ISETP.NE.U32.AND P0, PT, R2, 0x1, PT ;  /* 0x000000010200780c */ /* 0x000fe20003f05070 */
[----:B------:R0:W-:Y:S03]  /*0e20*/  STL.64 [R1+0x10], R4 ;  /* 0x0000100401007387 */ /* 0x0001e60000100a00 */
[----:B------:R-:W-:Y:S01]  /*0e30*/  ISETP.NE.AND.EX P0, PT, RZ, RZ, PT, P0 ;  /* 0x000000ffff00720c */ /* 0x000fe20003f05300 */
[----:B------:R0:W-:-:S12]  /*0e40*/  STL [R1+0x4], R3 ;  /* 0x0000040301007387 */ /* 0x0001d80000100800 */
[----:B0-----:R-:W-:Y:S05]  /*0e50*/  @!P0 BRA `(.L_x_3) ;  /* 0x0000001800008947 */ /* 0x001fea0003800000 */
[----:B------:R-:W-:Y:S01]  /*0e60*/  UMOV UR4, URZ ;  /* 0x000000ff00047c82 */ /* 0x000fe20008000000 */
[----:B------:R-:W-:Y:S01]  /*0e70*/  UMOV UR5, URZ ;  /* 0x000000ff00057c82 */ /* 0x000fe20008000000 */
[----:B------:R-:W-:Y:S01]  /*0e80*/  CS2R R2, SRZ ;  /* 0x0000000000027805 */ /* 0x000fe2000001ff00 */
[----:B------:R-:W-:Y:S02]  /*0e90*/  IMAD.MOV.U32 R4, RZ, RZ, RZ ;  /* 0x000000ffff047224 */ /* 0x000fe400078e00ff */
[----:B------:R-:W-:Y:S02]  /*0ea0*/  IMAD.MOV.U32 R7, RZ, RZ, RZ ;  /* 0x000000ffff077224 */ /* 0x000fe400078e00ff */
[----:B------:R-:W-:Y:S02]  /*0eb0*/  IMAD.U32 R5, RZ, RZ, UR4 ;  /* 0x00000004ff057e24 */ /* 0x000fe4000f8e00ff */
[----:B------:R-:W-:-:S07]  /*0ec0*/  IMAD.U32 R6, RZ, RZ, UR5 ;  /* 0x00000005ff067e24 */ /* 0x000fce000f8e00ff */
.L_x_7:
[----:B------:R-:W-:-:S06]  /*0ed0*/  IMAD R13, R2, 0x4, R1 ;  /* 0x00000004020d7824 */ /* 0x000fcc00078e0201 */
[----:B------:R-:W5:Y:S01]  /*0ee0*/  LDL R13, [R13+0x4] ;  /* 0x000004000d0d7983 */ /* 0x000f620000100800 */
[----:B------:R-:W-:-:S05]  /*0ef0*/  UMOV UR4, URZ ;  /* 0x000000ff00047c82 */ /* 0x000fca0008000000 */
.L_x_6:
        /* <DEDUP_REMOVED lines=178> */
[----:B------:R0:W-:Y:S03]  /*1a20*/  STL [R1+0x4], R3 ;  /* 0x0000040301007387 */ /* 0x0001e60000100800 */
[----:B------:R-:W-:Y:S01]  /*1a30*/  ISETP.NE.U32.AND P0, PT, R2, 0x3, PT ;  /* 0x000000030200780c */ /* 0x000fe20003f05070 */
[----:B------:R0:W-:Y:S03]  /*1a40*/  STL.64 [R1+0x8], R6 ;  /* 0x0000080601007387 */ /* 0x0001e60000100a00 */
[----:B------:R-:W-:Y:S01]  /*1a50*/  ISETP.NE.AND.EX P0, PT, RZ, RZ, PT, P0 ;  /* 0x000000ffff00720c */ /* 0x000fe20003f05300 */
[----:B------:R0:W-:-:S12]  /*1a60*/  STL.64 [R1+0x10], R4 ;  /* 0x0000100401007387 */ /* 0x0001d80000100a00 */
[----:B0-----:R-:W-:Y:S05]  /*1a70*/  @P0 BRA `(.L_x_3) ;  /* 0x0000000800f80947 */ /* 0x001fea0003800000 */
[----:B------:R-:W-:Y:S01]  /*1a80*/  UMOV UR4, URZ ;  /* 0x000000ff00047c82 */ /* 0x000fe20008000000 */
[----:B------:R-:W-:Y:S01]  /*1a90*/  UMOV UR5, URZ ;  /* 0x000000ff00057c82 */ /* 0x000fe20008000000 */
[----:B------:R-:W-:Y:S01]  /*1aa0*/  CS2R R2, SRZ ;  /* 0x0000000000027805 */ /* 0x000fe2000001ff00 */
[----:B------:R-:W-:Y:S02]  /*1ab0*/  IMAD.MOV.U32 R4, RZ, RZ, RZ ;  /* 0x000000ffff047224 */ /* 0x000fe400078e00ff */
[----:B------:R-:W-:Y:S02]  /*1ac0*/  IMAD.MOV.U32 R7, RZ, RZ, RZ ;  /* 0x000000ffff077224 */ /* 0x000fe400078e00ff */
[----:B------:R-:W-:Y:S02]  /*1ad0*/  IMAD.U32 R5, RZ, RZ, UR4 ;  /* 0x00000004ff057e24 */ /* 0x000fe4000f8e00ff */
[----:B------:R-:W-:-:S07]  /*1ae0*/  IMAD.U32 R6, RZ, RZ, UR5 ;  /* 0x00000005ff067e24 */ /* 0x000fce000f8e00ff */
.L_x_9:
[----:B------:R-:W-:-:S06]  /*1af0*/  IMAD R13, R2, 0x4, R1 ;  /* 0x00000004020d7824 */ /* 0x000fcc00078e0201 */
[----:B------:R-:W5:Y:S01]  /*1b00*/  LDL R13, [R13+0x4] ;  /* 0x000004000d0d7983 */ /* 0x000f620000100800 */
[----:B------:R-:W-:-:S05]  /*1b10*/  UMOV UR4, URZ ;  /* 0x000000ff00047c82 */ /* 0x000fca0008000000 */
.L_x_8:
        /* <DEDUP_REMOVED lines=177> */
[----:B------:R0:W-:Y:S04]  /*2630*/  STL [R1+0x4], R3 ;  /* 0x0000040301007387 */ /* 0x0001e80000100800 */
[----:B------:R0:W-:Y:S04]  /*2640*/  STL.64 [R1+0x8], R6 ;  /* 0x0000080601007387 */ /* 0x0001e80000100a00 */
[----:B------:R0:W-:Y:S02]  /*2650*/  STL.64 [R1+0x10], R4 ;  /* 0x0000100401007387 */ /* 0x0001e40000100a00 */
.L_x_3:
[----:B------:R-:W-:Y:S05]  /*2660*/  BSYNC.RECONVERGENT B1 ;  /* 0x0000000000017941 */ /* 0x000fea0003800200 */
.L_x_2:
[C---:B------:R-:W-:Y:S01]  /*2670*/  ISETP.GT.U32.AND P0, PT, R11.reuse, 0x3, PT ;  /* 0x000000030b00780c */ /* 0x040fe20003f04070 */
[----:B------:R-:W-:Y:S01]  /*2680*/  VIADD R10, R10, 0x1 ;  /* 0x000000010a0a7836 */ /* 0x000fe20000000000 */
[--C-:B------:R-:W-:Y:S02]  /*2690*/  SHF.R.U64 R11, R11, 0x2, R12.reuse ;  /* 0x000000020b0b7819 */ /* 0x100fe4000000120c */
[----:B------:R-:W-:Y:S02]  /*26a0*/  ISETP.GT.U32.AND.EX P0, PT, R12, RZ, PT, P0 ;  /* 0x000000ff0c00720c */ /* 0x000fe40003f04100 */
[----:B------:R-:W-:-:S11]  /*26b0*/  SHF.R.U32.HI R12, RZ, 0x2, R12 ;  /* 0x00000002ff0c7819 */ /* 0x000fd6000001160c */
[----:B------:R-:W-:Y:S05]  /*26c0*/  @P0 BRA `(.L_x_10) ;  /* 0xffffffd800d00947 */ /* 0x000fea000383ffff */
.L_x_1:
[----:B------:R-:W-:Y:S05]  /*26d0*/  BSYNC.RECONVERGENT B0 ;  /* 0x0000000000007941 */ /* 0x000fea0003800200 */
.L_x_0:
[----:B------:R-:W1:Y:S02]  /*26e0*/  LDCU.64 UR4, c[0x0][0x380] ;  /* 0x00007000ff0477ac */ /* 0x000e640008000a00 */
[----:B-1----:R-:W-:-:S06]  /*26f0*/  UIMAD UR4, UR5, UR4, URZ ;  /* 0x00000004050472a4 */ /* 0x002fcc000f8e02ff */
[----:B------:R-:W-:-:S13]  /*2700*/  ISETP.GE.AND P0, PT, R0, UR4, PT ;  /* 0x0000000400007c0c */ /* 0x000fda000bf06270 */
[----:B------:R-:W-:Y:S05]  /*2710*/  @P0 EXIT ;  /* 0x000000000000094d */ /* 0x000fea0003800000 */
[----:B------:R-:W1:Y:S01]  /*2720*/  LDC.64 R8, c[0x0][0x3c8] ;  /* 0x0000f200ff087b82 */ /* 0x000e620000000a00 */
[----:B------:R-:W-:Y:S01]  /*2730*/  SHF.R.U32.HI R2, RZ, 0x2, R3 ;  /* 0x00000002ff027819 */ /* 0x000fe20000011603 */
[----:B------:R-:W-:Y:S01]  /*2740*/  IMAD.MOV.U32 R10, RZ, RZ, 0x3e055027 ;  /* 0x3e055027ff0a7424 */ /* 0x000fe200078e00ff */
[----:B------:R-:W-:Y:S02]  /*2750*/  BSSY.RECONVERGENT B0, `(.L_x_11) ;  /* 0x000003f000007945 */ /* 0x000fe40003800200 */
[----:B------:R-:W-:Y:S01]  /*2760*/  LOP3.LUT R2, R2, R3, RZ, 0x3c, !PT ;  /* 0x0000000302027212 */ /* 0x000fe200078e3cff */
[----:B0-----:R-:W-:-:S04]  /*2770*/  IMAD.SHL.U32 R3, R5, 0x10, RZ ;  /* 0x0000001005037824 */ /* 0x001fc800078e00ff */
[----:B------:R-:W-:-:S05]  /*2780*/  IMAD.SHL.U32 R4, R2, 0x2, RZ ;  /* 0x0000000202047824 */ /* 0x000fca00078e00ff */
[----:B------:R-:W-:-:S04]  /*2790*/  LOP3.LUT R4, R2, R4, R3, 0x96, !PT ;  /* 0x0000000402047212 */ /* 0x000fc800078e9603 */
[----:B------:R-:W-:Y:S01]  /*27a0*/  LOP3.LUT R5, R4, R5, RZ, 0x3c, !PT ;  /* 0x0000000504057212 */ /* 0x000fe200078e3cff */
[----:B------:R-:W-:Y:S01]  /*27b0*/  IMAD.MOV.U32 R4, RZ, RZ, 0x2f800000 ;  /* 0x2f800000ff047424 */ /* 0x000fe200078e00ff */
[----:B-1----:R-:W-:Y:S02]  /*27c0*/  LOP3.LUT R8, R8, 0xaad26b49, RZ, 0x3c, !PT ;  /* 0xaad26b4908087812 */ /* 0x002fe400078e3cff */
[----:B------:R-:W-:-:S03]  /*27d0*/  LOP3.LUT R9, R9, 0xf7dcefdd, RZ, 0x3c, !PT ;  /* 0xf7dcefdd09097812 */ /* 0x000fc600078e3cff */
[----:B------:R-:W-:Y:S02]  /*27e0*/  IMAD R8, R8, 0x4182bed5, RZ ;  /* 0x4182bed508087824 */ /* 0x000fe400078e02ff */
[----:B------:R-:W-:-:S05]  /*27f0*/  IMAD R9, R9, -0x658354e5, RZ ;  /* 0x9a7cab1b09097824 */ /* 0x000fca00078e02ff */
[----:B------:R-:W-:-:S04]  /*2800*/  IADD3 R2, PT, PT, R8, 0x64f0c9, R9 ;  /* 0x0064f0c908027810 */ /* 0x000fc80007ffe009 */
[----:B------:R-:W-:-:S04]  /*2810*/  IADD3 R3, PT, PT, R2, 0x587c5, R5 ;  /* 0x000587c502037810 */ /* 0x000fc80007ffe005 */
[----:B------:R-:W-:-:S05]  /*2820*/  I2FP.F32.U32 R3, R3 ;  /* 0x0000000300037245 */ /* 0x000fca0000201000 */
[----:B------:R-:W-:-:S05]  /*2830*/  FFMA R3, R3, R4, 1.1641532182693481445e-10 ;  /* 0x2f00000003037423 */ /* 0x000fca0000000004 */
[----:B------:R-:W-:-:S13]  /*2840*/  FSETP.GEU.AND P0, PT, R3, 1.175494350822287508e-38, PT ;  /* 0x008000000300780b */ /* 0x000fda0003f0e000 */
[----:B------:R-:W-:-:S04]  /*2850*/  @!P0 FMUL R3, R3, 8388608 ;  /* 0x4b00000003038820 */ /* 0x000fc80000400000 */
[----:B------:R-:W-:-:S05]  /*2860*/  VIADD R4, R3, 0xc0d55555 ;  /* 0xc0d5555503047836 */ /* 0x000fca0000000000 */
[----:B------:R-:W-:-:S04]  /*2870*/  LOP3.LUT R8, R4, 0xff800000, RZ, 0xc0, !PT ;  /* 0xff80000004087812 */ /* 0x000fc800078ec0ff */
[----:B------:R-:W-:Y:S01]  /*2880*/  I2FP.F32.S32 R7, R8 ;  /* 0x0000000800077245 */ /* 0x000fe20000201400 */
[----:B------:R-:W-:Y:S02]  /*2890*/  IMAD.IADD R4, R3, 0x1, -R8 ;  /* 0x0000000103047824 */ /* 0x000fe400078e0a08 */
[----:B------:R-:W-:Y:S02]  /*28a0*/  IMAD.MOV.U32 R8, RZ, RZ, 0x7f800000 ;  /* 0x7f800000ff087424 */ /* 0x000fe400078e00ff */
[----:B------:R-:W-:-:S04]  /*28b0*/  FADD R9, R4, -1 ;  /* 0xbf80000004097421 */ /* 0x000fc80000000000 */
[----:B------:R-:W-:-:S04]  /*28c0*/  FFMA R4, R9, -R10, 0.14084610342979431152 ;  /* 0x3e1039f609047423 */ /* 0x000fc8000000080a */
[----:B------:R-:W-:-:S04]  /*28d0*/  FFMA R4, R9, R4, -0.12148627638816833496 ;  /* 0xbdf8cdcc09047423 */ /* 0x000fc80000000004 */
[----:B------:R-:W-:-:S04]  /*28e0*/  FFMA R4, R9, R4, 0.13980610668659210205 ;  /* 0x3e0f295509047423 */ /* 0x000fc80000000004 */
[----:B------:R-:W-:-:S04]  /*28f0*/  FFMA R4, R9, R4, -0.16684235632419586182 ;  /* 0xbe2ad8b909047423 */ /* 0x000fc80000000004 */
[----:B------:R-:W-:-:S04]  /*2900*/  FFMA R4, R9, R4, 0.20012299716472625732 ;  /* 0x3e4ced0b09047423 */ /* 0x000fc80000000004 */
[----:B------:R-:W-:-:S04]  /*2910*/  FFMA R4, R9, R4, -0.24999669194221496582 ;  /* 0xbe7fff2209047423 */ /* 0x000fc80000000004 */
[----:B------:R-:W-:-:S04]  /*2920*/  FFMA R4, R9, R4, 0.33333182334899902344 ;  /* 0x3eaaaa7809047423 */ /* 0x000fc80000000004 */
[----:B------:R-:W-:Y:S01]  /*2930*/  FFMA R10, R9, R4, -0.5 ;  /* 0xbf000000090a7423 */ /* 0x000fe20000000004 */
[----:B------:R-:W-:Y:S02]  /*2940*/  FSEL R4, RZ, -23, P0 ;  /* 0xc1b80000ff047808 */ /* 0x000fe40000000000 */
[----:B------:R-:W-:Y:S01]  /*2950*/  ISETP.GT.U32.AND P0, PT, R3, 0x7f7fffff, PT ;  /* 0x7f7fffff0300780c */ /* 0x000fe20003f04070 */
[----:B------:R-:W-:Y:S02]  /*2960*/  FMUL R10, R9, R10 ;  /* 0x0000000a090a7220 */ /* 0x000fe40000400000 */
[----:B------:R-:W-:Y:S01]  /*2970*/  FFMA R4, R7, 1.1920928955078125e-07, R4 ;  /* 0x3400000007047823 */ /* 0x000fe20000000004 */
[----:B------:R-:W-:Y:S01]  /*2980*/  SHF.R.U32.HI R7, RZ, 0x2, R6 ;  /* 0x00000002ff077819 */ /* 0x000fe20000011606 */
[----:B------:R-:W-:-:S03]  /*2990*/  FFMA R9, R9, R10, R9 ;  /* 0x0000000a09097223 */ /* 0x000fc60000000009 */
[----:B------:R-:W-:Y:S01]  /*29a0*/  LOP3.LUT R7, R7, R6, RZ, 0x3c, !PT ;  /* 0x0000000607077212 */ /* 0x000fe200078e3cff */
[----:B------:R-:W-:Y:S01]  /*29b0*/  FFMA R9, R4, 0.69314718246459960938, R9 ;  /* 0x3f31721804097823 */ /* 0x000fe20000000009 */
[----:B------:R-:W-:-:S03]  /*29c0*/  IMAD.SHL.U32 R4, R5, 0x10, RZ ;  /* 0x0000001005047824 */ /* 0x000fc600078e00ff */
[----:B------:R-:W-:Y:S01]  /*29d0*/  @P0 FFMA R9, R3, R8, +INF ;  /* 0x7f80000003090423 */ /* 0x000fe20000000008 */
[----:B------:R-:W-:Y:S01]  /*29e0*/  IMAD.SHL.U32 R6, R7, 0x2, RZ ;  /* 0x0000000207067824 */ /* 0x000fe200078e00ff */
[----:B------:R-:W-:Y:S02]  /*29f0*/  FSETP.NEU.AND P0, PT, R3, RZ, PT ;  /* 0x000000ff0300720b */ /* 0x000fe40003f0d000 */
[----:B------:R-:W-:Y:S02]  /*2a00*/  FMUL R9, R9, -2 ;  /* 0xc000000009097820 */ /* 0x000fe40000400000 */
[----:B------:R-:W-:-:S03]  /*2a10*/  LOP3.LUT R4, R7, R6, R4, 0x96, !PT ;  /* 0x0000000607047212 */ /* 0x000fc600078e9604 */
[----:B------:R-:W-:Y:S02]  /*2a20*/  FSEL R7, R9, +INF , P0 ;  /* 0x7f80000009077808 */ /* 0x000fe40000000000 */
[----:B------:R-:W-:Y:S02]  /*2a30*/  LOP3.LUT R5, R4, R5, RZ, 0x3c, !PT ;  /* 0x0000000504057212 */ /* 0x000fe400078e3cff */
[----:B------:R0:W1:Y:S01]  /*2a40*/  MUFU.RSQ R6, R7 ;  /* 0x0000000700067308 */ /* 0x0000620000001400 */
[----:B------:R-:W-:Y:S01]  /*2a50*/  VIADD R3, R7, 0xf3000000 ;  /* 0xf300000007037836 */ /* 0x000fe20000000000 */
[----:B------:R-:W-:Y:S01]  /*2a60*/  IADD3 R5, PT, PT, R2, 0xb0f8a, R5 ;  /* 0x000b0f8a02057810 */ /* 0x000fe20007ffe005 */
[----:B------:R-:W-:-:S03]  /*2a70*/  IMAD.MOV.U32 R2, RZ, RZ, 0x30c90fdb ;  /* 0x30c90fdbff027424 */ /* 0x000fc600078e00ff */
[----:B------:R-:W-:Y:S02]  /*2a80*/  ISETP.GT.U32.AND P0, PT, R3, 0x727fffff, PT ;  /* 0x727fffff0300780c */ /* 0x000fe40003f04070 */
[----:B------:R-:W-:-:S05]  /*2a90*/  I2FP.F32.U32 R3, R5 ;  /* 0x0000000500037245 */ /* 0x000fca0000201000 */
[----:B------:R-:W-:-:S06]  /*2aa0*/  FFMA R3, R3, R2, 7.314590599882819788e-10 ;  /* 0x30490fdb03037423 */ /* 0x000fcc0000000002 */
[----:B01----:R-:W-:Y:S05]  /*2ab0*/  @!P0 BRA `(.L_x_12) ;  /* 0x0000000000108947 */ /* 0x003fea0003800000 */
[----:B------:R-:W-:-:S07]  /*2ac0*/  MOV R9, 0x2ae0 ;  /* 0x00002ae000097802 */ /* 0x000fce0000000f00 */
[----:B------:R-:W-:Y:S05]  /*2ad0*/  CALL.REL.NOINC `($__internal_0_$__cuda_sm20_sqrt_rn_f32_slowpath) ;  /* 0x0000000000ac7944 */ /* 0x000fea0003c00000 */
[----:B------:R-:W-:Y:S01]  /*2ae0*/  IMAD.MOV.U32 R4, RZ, RZ, R2 ;  /* 0x000000ffff047224 */ /* 0x000fe200078e0002 */
[----:B------:R-:W-:Y:S06]  /*2af0*/  BRA `(.L_x_13) ;  /* 0x0000000000107947 */ /* 0x000fec0003800000 */
.L_x_12:
[----:B------:R-:W-:Y:S01]  /*2b00*/  FMUL.FTZ R4, R7, R6 ;  /* 0x0000000607047220 */ /* 0x000fe20000410000 */
[----:B------:R-:W-:-:S03]  /*2b10*/  FMUL.FTZ R2, R6, 0.5 ;  /* 0x3f00000006027820 */ /* 0x000fc60000410000 */
[----:B------:R-:W-:-:S04]  /*2b20*/  FFMA R5, -R4, R4, R7 ;  /* 0x0000000404057223 */ /* 0x000fc80000000107 */
[----:B------:R-:W-:-:S07]  /*2b30*/  FFMA R4, R5, R2, R4 ;  /* 0x0000000205047223 */ /* 0x000fce0000000004 */
.L_x_13:
[----:B------:R-:W-:Y:S05]  /*2b40*/  BSYNC.RECONVERGENT B0 ;  /* 0x0000000000007941 */ /* 0x000fea0003800200 */
.L_x_11:
[----:B------:R-:W0:Y:S01]  /*2b50*/  LDC R5, c[0x0][0x380] ;  /* 0x0000e000ff057b82 */ /* 0x000e220000000800 */
[----:B------:R-:W-:Y:S01]  /*2b60*/  IABS R10, R0 ;  /* 0x00000000000a7213 */ /* 0x000fe20000000000 */
[----:B------:R-:W1:Y:S01]  /*2b70*/  LDCU UR4, c[0x0][0x390] ;  /* 0x00007200ff0477ac */ /* 0x000e620008000800 */
[----:B0-----:R-:W-:-:S04]  /*2b80*/  IABS R9, R5 ;  /* 0x0000000500097213 */ /* 0x001fc80000000000 */
[----:B------:R-:W0:Y:S08]  /*2b90*/  I2F.RP R2, R9 ;  /* 0x0000000900027306 */ /* 0x000e300000209400 */
[----:B0-----:R-:W0:Y:S02]  /*2ba0*/  MUFU.RCP R2, R2 ;  /* 0x0000000200027308 */ /* 0x001e240000001000 */
[----:B0-----:R-:W-:-:S06]  /*2bb0*/  VIADD R6, R2, 0xffffffe ;  /* 0x0ffffffe02067836 */ /* 0x001fcc0000000000 */
[----:B------:R0:W2:Y:S02]  /*2bc0*/  F2I.FTZ.U32.TRUNC.NTZ R7, R6 ;  /* 0x0000000600077305 */ /* 0x0000a4000021f000 */
[----:B0-----:R-:W-:Y:S02]  /*2bd0*/  IMAD.MOV.U32 R6, RZ, RZ, RZ ;  /* 0x000000ffff067224 */ /* 0x001fe400078e00ff */
[----:B--2---:R-:W-:-:S04]  /*2be0*/  IMAD.MOV R8, RZ, RZ, -R7 ;  /* 0x000000ffff087224 */ /* 0x004fc800078e0a07 */
[----:B------:R-:W-:-:S04]  /*2bf0*/  IMAD R11, R8, R9, RZ ;  /* 0x00000009080b7224 */ /* 0x000fc800078e02ff */
[----:B------:R-:W-:-:S06]  /*2c00*/  IMAD.HI.U32 R7, R7, R11, R6 ;  /* 0x0000000b07077227 */ /* 0x000fcc00078e0006 */
[----:B------:R-:W-:-:S04]  /*2c10*/  IMAD.HI.U32 R8, R7, R10, RZ ;  /* 0x0000000a07087227 */ /* 0x000fc800078e00ff */
[----:B------:R-:W-:-:S04]  /*2c20*/  IMAD.MOV R2, RZ, RZ, -R8 ;  /* 0x000000ffff027224 */ /* 0x000fc800078e0a08 */
[----:B------:R-:W-:-:S05]  /*2c30*/  IMAD R2, R9, R2, R10 ;  /* 0x0000000209027224 */ /* 0x000fca00078e020a */
[----:B------:R-:W-:-:S13]  /*2c40*/  ISETP.GT.U32.AND P1, PT, R9, R2, PT ;  /* 0x000000020900720c */ /* 0x000fda0003f24070 */
[----:B------:R-:W-:Y:S02]  /*2c50*/  @!P1 IMAD.IADD R2, R2, 0x1, -R9 ;  /* 0x0000000102029824 */ /* 0x000fe400078e0a09 */
[----:B------:R-:W-:Y:S01]  /*2c60*/  @!P1 VIADD R8, R8, 0x1 ;  /* 0x0000000108089836 */ /* 0x000fe20000000000 */
[----:B------:R-:W-:Y:S02]  /*2c70*/  ISETP.NE.AND P1, PT, R5, RZ, PT ;  /* 0x000000ff0500720c */ /* 0x000fe40003f25270 */
[----:B------:R-:W-:Y:S01]  /*2c80*/  ISETP.GE.U32.AND P0, PT, R2, R9, PT ;  /* 0x000000090200720c */ /* 0x000fe20003f06070 */
[----:B------:R-:W-:Y:S01]  /*2c90*/  FMUL.RZ R9, R3, 0.15915493667125701904 ;  /* 0x3e22f98303097820 */ /* 0x000fe2000040c000 */
[----:B------:R-:W-:-:S03]  /*2ca0*/  LOP3.LUT R2, R0, R5, RZ, 0x3c, !PT ;  /* 0x0000000500027212 */ /* 0x000fc600078e3cff */
[----:B------:R-:W0:Y:S01]  /*2cb0*/  MUFU.SIN R7, R9 ;  /* 0x0000000900077308 */ /* 0x000e220000000400 */
[----:B------:R-:W-:Y:S02]  /*2cc0*/  ISETP.GE.AND P2, PT, R2, RZ, PT ;  /* 0x000000ff0200720c */ /* 0x000fe40003f46270 */
[----:B------:R-:W2:Y:S05]  /*2cd0*/  LDC.64 R2, c[0x0][0x388] ;  /* 0x0000e200ff027b82 */ /* 0x000eaa0000000a00 */
[----:B------:R-:W-:-:S06]  /*2ce0*/  @P0 VIADD R8, R8, 0x1 ;  /* 0x0000000108080836 */ /* 0x000fcc0000000000 */
[----:B------:R-:W-:Y:S01]  /*2cf0*/  @!P2 IMAD.MOV R8, RZ, RZ, -R8 ;  /* 0x000000ffff08a224 */ /* 0x000fe200078e0a08 */
[----:B------:R-:W-:Y:S01]  /*2d00*/  @!P1 LOP3.LUT R8, RZ, R5, RZ, 0x33, !PT ;  /* 0x00000005ff089212 */ /* 0x000fe200078e33ff */
[----:B0-----:R-:W-:-:S04]  /*2d10*/  FMUL R7, R7, R4 ;  /* 0x0000000407077220 */ /* 0x001fc80000400000 */
[----:B------:R-:W-:Y:S02]  /*2d20*/  IMAD.MOV R4, RZ, RZ, -R8 ;  /* 0x000000ffff047224 */ /* 0x000fe400078e0a08 */
[----:B------:R-:W0:Y:S02]  /*2d30*/  F2F.F64.F32 R6, R7 ;  /* 0x0000000700067310 */ /* 0x000e240000201800 */
[----:B------:R-:W-:-:S04]  /*2d40*/  IMAD R5, R5, R4, R0 ;  /* 0x0000000405057224 */ /* 0x000fc800078e0200 */
[----:B-1----:R-:W-:-:S04]  /*2d50*/  IMAD R5, R8, UR4, R5 ;  /* 0x0000000408057c24 */ /* 0x002fc8000f8e0205 */
[----:B--2---:R-:W-:-:S05]  /*2d60*/  IMAD.WIDE R2, R5, 0x8, R2 ;  /* 0x0000000805027825 */ /* 0x004fca00078e0202 */
[----:B0-----:R-:W-:Y:S01]  /*2d70*/  STG.E.64 desc[UR6][R2.64], R6 ;  /* 0x0000000602007986 */ /* 0x001fe2000c101b06 */
[----:B------:R-:W-:Y:S05]  /*2d80*/  EXIT ;  /* 0x000000000000794d */ /* 0x000fea0003800000 */
        .weak           $__internal_0_$__cuda_sm20_sqrt_rn_f32_slowpath
        .type           $__internal_0_$__cuda_sm20_sqrt_rn_f32_slowpath,@function
        .size           $__internal_0_$__cuda_sm20_sqrt_rn_f32_slowpath,(.L_x_16 - $__internal_0_$__cuda_sm20_sqrt_rn_f32_slowpath)
$__internal_0_$__cuda_sm20_sqrt_rn_f32_slowpath:
[----:B------:R-:W-:-:S13]  /*2d90*/  LOP3.LUT P0, RZ, R7, 0x7fffffff, RZ, 0xc0, !PT ;  /* 0x7fffffff07ff7812 */ /* 0x000fda000780c0ff */
[----:B------:R-:W-:Y:S01]  /*2da0*/  @!P0 IMAD.MOV.U32 R4, RZ, RZ, R7 ;  /* 0x000000ffff048224 */ /* 0x000fe200078e0007 */
[----:B------:R-:W-:Y:S06]  /*2db0*/  @!P0 BRA `(.L_x_14) ;  /* 0x0000000000448947 */ /* 0x000fec0003800000 */
[----:B------:R-:W-:Y:S01]  /*2dc0*/  FSETP.GEU.FTZ.AND P0, PT, R7, RZ, PT ;  /* 0x000000ff0700720b */ /* 0x000fe20003f1e000 */
[----:B------:R-:W-:-:S12]  /*2dd0*/  IMAD.MOV.U32 R2, RZ, RZ, R7 ;  /* 0x000000ffff027224 */ /* 0x000fd800078e0007 */
[----:B------:R-:W-:Y:S01]  /*2de0*/  @!P0 IMAD.MOV.U32 R4, RZ, RZ, 0x7fffffff ;  /* 0x7fffffffff048424 */ /* 0x000fe200078e00ff */
[----:B------:R-:W-:Y:S06]  /*2df0*/  @!P0 BRA `(.L_x_14) ;  /* 0x0000000000348947 */ /* 0x000fec0003800000 */
[----:B------:R-:W-:-:S13]  /*2e00*/  FSETP.GTU.FTZ.AND P0, PT, |R2|, +INF , PT ;  /* 0x7f8000000200780b */ /* 0x000fda0003f1c200 */
[----:B------:R-:W-:Y:S01]  /*2e10*/  @P0 FADD.FTZ R4, R2, 1 ;  /* 0x3f80000002040421 */ /* 0x000fe20000010000 */
[----:B------:R-:W-:Y:S06]  /*2e20*/  @P0 BRA `(.L_x_14) ;  /* 0x0000000000280947 */ /* 0x000fec0003800000 */
[----:B------:R-:W-:-:S13]  /*2e30*/  FSETP.NEU.FTZ.AND P0, PT, |R2|, +INF , PT ;  /* 0x7f8000000200780b */ /* 0x000fda0003f1d200 */
[----:B------:R-:W-:-:S04]  /*2e40*/  @P0 FFMA R5, R2, 1.84467440737095516160e+19, RZ ;  /* 0x5f80000002050823 */ /* 0x000fc800000000ff */
[----:B------:R-:W0:Y:S02]  /*2e50*/  @P0 MUFU.RSQ R4, R5 ;  /* 0x0000000500040308 */ /* 0x000e240000001400 */
[----:B0-----:R-:W-:Y:S01]  /*2e60*/  @P0 FMUL.FTZ R6, R5, R4 ;  /* 0x0000000405060220 */ /* 0x001fe20000410000 */
[----:B------:R-:W-:Y:S01]  /*2e70*/  @P0 FMUL.FTZ R8, R4, 0.5 ;  /* 0x3f00000004080820 */ /* 0x000fe20000410000 */
[----:B------:R-:W-:Y:S02]  /*2e80*/  @!P0 IMAD.MOV.U32 R4, RZ, RZ, R2 ;  /* 0x000000ffff048224 */ /* 0x000fe400078e0002 */
[----:B------:R-:W-:-:S04]  /*2e90*/  @P0 FADD.FTZ R7, -R6, -RZ ;  /* 0x800000ff06070221 */ /* 0x000fc80000010100 */
[----:B------:R-:W-:-:S04]  /*2ea0*/  @P0 FFMA R7, R6, R7, R5 ;  /* 0x0000000706070223 */ /* 0x000fc80000000005 */
[----:B------:R-:W-:-:S04]  /*2eb0*/  @P0 FFMA R7, R7, R8, R6 ;  /* 0x0000000807070223 */ /* 0x000fc80000000006 */
[----:B------:R-:W-:-:S07]  /*2ec0*/  @P0 FMUL.FTZ R4, R7, 2.3283064365386962891e-10 ;  /* 0x2f80000007040820 */ /* 0x000fce0000410000 */
.L_x_14:
[----:B------:R-:W-:Y:S02]  /*2ed0*/  IMAD.MOV.U32 R2, RZ, RZ, R4 ;  /* 0x000000ffff027224 */ /* 0x000fe400078e0004 */
[----:B------:R-:W-:Y:S02]  /*2ee0*/  IMAD.MOV.U32 R4, RZ, RZ, R9 ;  /* 0x000000ffff047224 */ /* 0x000fe400078e0009 */
[----:B------:R-:W-:-:S04]  /*2ef0*/  IMAD.MOV.U32 R5, RZ, RZ, 0x0 ;  /* 0x00000000ff057424 */ /* 0x000fc800078e00ff */
[----:B------:R-:W-:Y:S05]  /*2f00*/  RET.REL.NODEC R4 `(_Z25Normal_random_number_kerniiPdi17curandStateXORWOWy) ;  /* 0xffffffd0043c7950 */ /* 0x000fea0003c3ffff */
.L_x_15:
[----:B------:R-:W-:-:S00]  /*2f10*/  BRA `(.L_x_15) ;  /* 0xfffffffc00fc7947 */ /* 0x000fc0000383ffff */
[----:B------:R-:W-:-:S00]  /*2f20*/  NOP ;  /* 0x0000000000007918 */ /* 0x000fc00000000000 */
        /* <DEDUP_REMOVED lines=13> */
.L_x_16:


//--------------------- .nv.global.init           --------------------------
	.section	.nv.global.init,"aw",@progbits
	.align	4
.nv.global.init:
	.type		mrg32k3aM1SubSeq,@object
	.size		mrg32k3aM1SubSeq,(mrg32k3aM2SubSeq - mrg32k3aM1SubSeq)
mrg32k3aM1SubSeq:
        /*0000*/ 	.byte	0x0b, 0xcc, 0xee, 0x04, 0x73, 0x29, 0x8b, 0x6f, 0xf6, 0x53, 0x03, 0xf6, 0x23, 0xf6, 0xea, 0xda
        /* <DEDUP_REMOVED lines=125> */
	.type		mrg32k3aM2SubSeq,@object
	.size		mrg32k3aM2SubSeq,(mrg32k3aM1 - mrg32k3aM2SubSeq)
mrg32k3aM2SubSeq:
        /* <DEDUP_REMOVED lines=126> */
	.type		mrg32k3aM1,@object
	.size		mrg32k3aM1,(mrg32k3aM1Seq - mrg32k3aM1)
mrg32k3aM1:
        /* <DEDUP_REMOVED lines=144> */
	.type		mrg32k3aM1Seq,@object
	.size		mrg32k3aM1Seq,(mrg32k3aM2 - mrg32k3aM1Seq)
mrg32k3aM1Seq:
        /* <DEDUP_REMOVED lines=144> */
	.type		mrg32k3aM2,@object
	.size		mrg32k3aM2,(mrg32k3aM2Seq - mrg32k3aM2)
mrg32k3aM2:
        /* <DEDUP_REMOVED lines=144> */
	.type		mrg32k3aM2Seq,@object
	.size		mrg32k3aM2Seq,(precalc_xorwow_matrix - mrg32k3aM2Seq)
mrg32k3aM2Seq:
        /* <DEDUP_REMOVED lines=144> */
	.type		precalc_xorwow_matrix,@object
	.size		precalc_xorwow_matrix,(precalc_xorwow_offset_matrix - precalc_xorwow_matrix)
precalc_xorwow_matrix:
        /* <DEDUP_REMOVED lines=6400> */
	.type		precalc_xorwow_offset_matrix,@object
	.size		precalc_xorwow_offset_matrix,(.L_1 - precalc_xorwow_offset_matrix)
precalc_xorwow_offset_matrix:
        /* <DEDUP_REMOVED lines=6400> */
.L_1:


//--------------------- .nv.shared.reserved.0     --------------------------
	.section	.nv.shared.reserved.0,"aw",@nobits
	.weak		__nv_reservedSMEM_offset_0_alias
	.size		__nv_reservedSMEM_offset_0_alias, 0, 64
	.other		__nv_reservedSMEM_offset_0_alias,@"STO_CUDA_RESERVED_SHARED STV_DEFAULT"
__nv_reservedSMEM_offset_0_alias:
	.zero		0
	.zero		64


//--------------------- .nv.constant0._Z25Normal_random_number_kerniiPdi17curandStateXORWOWy --------------------------
	.section	.nv.constant0._Z25Normal_random_number_kerniiPdi17curandStateXORWOWy,"a",@progbits
	.sectionflags	@""
	.align	4
.nv.constant0._Z25Normal_random_number_kerniiPdi17curandStateXORWOWy:
	.zero		976


//--------------------- SYMBOLS --------------------------

	.type		.nv.reservedSmem.offset0,@object
	.size		.nv.reservedSmem.offset0,0x4
